	.target	sm_90a

	.elftype	@"ET_EXEC"


//--------------------- .note.nv.tkinfo           --------------------------
	.section	.note.nv.tkinfo,"",@"SHT_NOTE"
	.sectionflags	@"SHF_NOTE_NV_TKINFO"
	.tkinfo
        /*0018*/ 	.word	0x00000002
        /*0030*/ 	.string	""
        /*0030*/ 	.string	"ptxas"
        /*0030*/ 	.string	"Cuda compilation tools, release 13.0, V13.0.88"
        /*0030*/ 	.string	"Build cuda_13.0.r13.0/compiler.36424714_0"
        /*0030*/ 	.string	"-arch sm_90a -m 64 "



//--------------------- .note.nv.cuinfo           --------------------------
	.section	.note.nv.cuinfo,"",@"SHT_NOTE"
	.sectionflags	@"SHF_NOTE_NV_CUINFO"
        /*0018*/ 	.short	0x0002
        /*001a*/ 	.short	0x005a
        /*001c*/ 	.short	0x0082
	.zero		2


//--------------------- .nv.info                  --------------------------
	.section	.nv.info,"",@"SHT_CUDA_INFO"
	.align	4


	//----- nvinfo : EIATTR_REGCOUNT
	.align		4
        /*0000*/ 	.byte	0x04, 0x2f
        /*0002*/ 	.short	(.L_15 - .L_14)
	.align		4
.L_14:
        /*0004*/ 	.word	index@(_ZN7cutlass13device_kernelINS_4gemm6kernel13GemmUniversalIN4cute5tupleIJiiiiEEENS1_10collective13CollectiveMmaINS1_34MainloopSm90TmaGmmaWarpSpecializedILi3ENS5_IJNS4_1CILi2EEENSA_ILi1EEESC_EEENS1_35KernelTmaWarpSpecializedCooperativeEEENS5_IJNSA_ILi256EEESG_NSA_ILi32EEEEEENS_10bfloat16_tENS5_IJlSC_lEEESJ_SK_NS4_8TiledMMAINS4_8MMA_AtomIJNS4_4SM904GMMA28MMA_64x256x16_F32BF16BF16_SSILNSO_5MajorE0ELSQ_0ELNSO_7ScaleInE1ELSR_1EEEEEENS4_6LayoutISD_NS5_IJSC_NSA_ILi0EEESV_EEEEENS5_IJNS4_10UnderscoreESY_SY_EEEEENS4_13SM90_TMA_LOADENS4_14ComposedLayoutINS4_7SwizzleILi2ELi4ELi3EEENS4_18smem_ptr_flag_bitsILi16EEENSU_INS5_IJNSA_ILi8EEESH_EEENS5_IJSH_SC_EEEEEEEvNS4_8identityENS4_23SM90_TMA_LOAD_MULTICASTES1B_vS1C_EENS_8epilogue10collective6detail29Sm90TmaWarpSpecializedAdapterINS1G_15DefaultEpilogueISJ_SK_SK_NS1F_6thread17LinearCombinationISJ_Li1EffLNS1K_9ScaleType4KindE0ELNS_15FloatRoundStyleE2ESJ_EENS1_15EpilogueDefaultEEEEEvvEEEEvNT_6ParamsE)
        /*0008*/ 	.word	0x000000a8


	//----- nvinfo : EIATTR_FRAME_SIZE
	.align		4
.L_15:
        /*000c*/ 	.byte	0x04, 0x11
        /*000e*/ 	.short	(.L_17 - .L_16)
	.align		4
.L_16:
        /*0010*/ 	.word	index@(_ZN7cutlass13device_kernelINS_4gemm6kernel13GemmUniversalIN4cute5tupleIJiiiiEEENS1_10collective13CollectiveMmaINS1_34MainloopSm90TmaGmmaWarpSpecializedILi3ENS5_IJNS4_1CILi2EEENSA_ILi1EEESC_EEENS1_35KernelTmaWarpSpecializedCooperativeEEENS5_IJNSA_ILi256EEESG_NSA_ILi32EEEEEENS_10bfloat16_tENS5_IJlSC_lEEESJ_SK_NS4_8TiledMMAINS4_8MMA_AtomIJNS4_4SM904GMMA28MMA_64x256x16_F32BF16BF16_SSILNSO_5MajorE0ELSQ_0ELNSO_7ScaleInE1ELSR_1EEEEEENS4_6LayoutISD_NS5_IJSC_NSA_ILi0EEESV_EEEEENS5_IJNS4_10UnderscoreESY_SY_EEEEENS4_13SM90_TMA_LOADENS4_14ComposedLayoutINS4_7SwizzleILi2ELi4ELi3EEENS4_18smem_ptr_flag_bitsILi16EEENSU_INS5_IJNSA_ILi8EEESH_EEENS5_IJSH_SC_EEEEEEEvNS4_8identityENS4_23SM90_TMA_LOAD_MULTICASTES1B_vS1C_EENS_8epilogue10collective6detail29Sm90TmaWarpSpecializedAdapterINS1G_15DefaultEpilogueISJ_SK_SK_NS1F_6thread17LinearCombinationISJ_Li1EffLNS1K_9ScaleType4KindE0ELNS_15FloatRoundStyleE2ESJ_EENS1_15EpilogueDefaultEEEEEvvEEEEvNT_6ParamsE)
        /*0014*/ 	.word	0x000004c0


	//----- nvinfo : EIATTR_MIN_STACK_SIZE
	.align		4
.L_17:
        /*0018*/ 	.byte	0x04, 0x12
        /*001a*/ 	.short	(.L_19 - .L_18)
	.align		4
.L_18:
        /*001c*/ 	.word	index@(_ZN7cutlass13device_kernelINS_4gemm6kernel13GemmUniversalIN4cute5tupleIJiiiiEEENS1_10collective13CollectiveMmaINS1_34MainloopSm90TmaGmmaWarpSpecializedILi3ENS5_IJNS4_1CILi2EEENSA_ILi1EEESC_EEENS1_35KernelTmaWarpSpecializedCooperativeEEENS5_IJNSA_ILi256EEESG_NSA_ILi32EEEEEENS_10bfloat16_tENS5_IJlSC_lEEESJ_SK_NS4_8TiledMMAINS4_8MMA_AtomIJNS4_4SM904GMMA28MMA_64x256x16_F32BF16BF16_SSILNSO_5MajorE0ELSQ_0ELNSO_7ScaleInE1ELSR_1EEEEEENS4_6LayoutISD_NS5_IJSC_NSA_ILi0EEESV_EEEEENS5_IJNS4_10UnderscoreESY_SY_EEEEENS4_13SM90_TMA_LOADENS4_14ComposedLayoutINS4_7SwizzleILi2ELi4ELi3EEENS4_18smem_ptr_flag_bitsILi16EEENSU_INS5_IJNSA_ILi8EEESH_EEENS5_IJSH_SC_EEEEEEEvNS4_8identityENS4_23SM90_TMA_LOAD_MULTICASTES1B_vS1C_EENS_8epilogue10collective6detail29Sm90TmaWarpSpecializedAdapterINS1G_15DefaultEpilogueISJ_SK_SK_NS1F_6thread17LinearCombinationISJ_Li1EffLNS1K_9ScaleType4KindE0ELNS_15FloatRoundStyleE2ESJ_EENS1_15EpilogueDefaultEEEEEvvEEEEvNT_6ParamsE)
        /*0020*/ 	.word	0x000004c0
.L_19:


//--------------------- .nv.compat                --------------------------
	.section	.nv.compat,"",@"SHT_CUDA_COMPAT_INFO"
	.align	4
        /*0000*/ 	.byte	0x02, 0x09, 0x01, 0x00, 0x02, 0x02, 0x04, 0x00, 0x02, 0x05, 0x05, 0x00, 0x03, 0x07, 0x01, 0x01
        /*0010*/ 	.byte	0x02, 0x03, 0x01, 0x00, 0x02, 0x06, 0x01, 0x00, 0x04, 0x0b, 0x08, 0x00, 0x00, 0x00, 0x00, 0x00
        /*0020*/ 	.byte	0x00, 0x00, 0x00, 0x00


//--------------------- .nv.info._ZN7cutlass13device_kernelINS_4gemm6kernel13GemmUniversalIN4cute5tupleIJiiiiEEENS1_10collective13CollectiveMmaINS1_34MainloopSm90TmaGmmaWarpSpecializedILi3ENS5_IJNS4_1CILi2EEENSA_ILi1EEESC_EEENS1_35KernelTmaWarpSpecializedCooperativeEEENS5_IJNSA_ILi256EEESG_NSA_ILi32EEEEEENS_10bfloat16_tENS5_IJlSC_lEEESJ_SK_NS4_8TiledMMAINS4_8MMA_AtomIJNS4_4SM904GMMA28MMA_64x256x16_F32BF16BF16_SSILNSO_5MajorE0ELSQ_0ELNSO_7ScaleInE1ELSR_1EEEEEENS4_6LayoutISD_NS5_IJSC_NSA_ILi0EEESV_EEEEENS5_IJNS4_10UnderscoreESY_SY_EEEEENS4_13SM90_TMA_LOADENS4_14ComposedLayoutINS4_7SwizzleILi2ELi4ELi3EEENS4_18smem_ptr_flag_bitsILi16EEENSU_INS5_IJNSA_ILi8EEESH_EEENS5_IJSH_SC_EEEEEEEvNS4_8identityENS4_23SM90_TMA_LOAD_MULTICASTES1B_vS1C_EENS_8epilogue10collective6detail29Sm90TmaWarpSpecializedAdapterINS1G_15DefaultEpilogueISJ_SK_SK_NS1F_6thread17LinearCombinationISJ_Li1EffLNS1K_9ScaleType4KindE0ELNS_15FloatRoundStyleE2ESJ_EENS1_15EpilogueDefaultEEEEEvvEEEEvNT_6ParamsE --------------------------
	.section	.nv.info._ZN7cutlass13device_kernelINS_4gemm6kernel13GemmUniversalIN4cute5tupleIJiiiiEEENS1_10collective13CollectiveMmaINS1_34MainloopSm90TmaGmmaWarpSpecializedILi3ENS5_IJNS4_1CILi2EEENSA_ILi1EEESC_EEENS1_35KernelTmaWarpSpecializedCooperativeEEENS5_IJNSA_ILi256EEESG_NSA_ILi32EEEEEENS_10bfloat16_tENS5_IJlSC_lEEESJ_SK_NS4_8TiledMMAINS4_8MMA_AtomIJNS4_4SM904GMMA28MMA_64x256x16_F32BF16BF16_SSILNSO_5MajorE0ELSQ_0ELNSO_7ScaleInE1ELSR_1EEEEEENS4_6LayoutISD_NS5_IJSC_NSA_ILi0EEESV_EEEEENS5_IJNS4_10UnderscoreESY_SY_EEEEENS4_13SM90_TMA_LOADENS4_14ComposedLayoutINS4_7SwizzleILi2ELi4ELi3EEENS4_18smem_ptr_flag_bitsILi16EEENSU_INS5_IJNSA_ILi8EEESH_EEENS5_IJSH_SC_EEEEEEEvNS4_8identityENS4_23SM90_TMA_LOAD_MULTICASTES1B_vS1C_EENS_8epilogue10collective6detail29Sm90TmaWarpSpecializedAdapterINS1G_15DefaultEpilogueISJ_SK_SK_NS1F_6thread17LinearCombinationISJ_Li1EffLNS1K_9ScaleType4KindE0ELNS_15FloatRoundStyleE2ESJ_EENS1_15EpilogueDefaultEEEEEvvEEEEvNT_6ParamsE,"",@"SHT_CUDA_INFO"
	.sectionflags	@""
	.align	4


	//----- nvinfo : EIATTR_CUDA_API_VERSION
	.align		4
        /*0000*/ 	.byte	0x04, 0x37
        /*0002*/ 	.short	(.L_21 - .L_20)
.L_20:
        /*0004*/ 	.word	0x00000082


	//----- nvinfo : EIATTR_KPARAM_INFO
	.align		4
.L_21:
        /*0008*/ 	.byte	0x04, 0x17
        /*000a*/ 	.short	(.L_23 - .L_22)
.L_22:
        /*000c*/ 	.word	0x00000000
        /*0010*/ 	.short	0x0000
        /*0012*/ 	.short	0x0070
        /*0014*/ 	.byte	0x00, 0xf0, 0x01, 0x10


	//----- nvinfo : EIATTR_SPARSE_MMA_MASK
	.align		4
.L_23:
        /*0018*/ 	.byte	0x03, 0x50
        /*001a*/ 	.short	0x0000


	//----- nvinfo : EIATTR_MAXREG_COUNT
	.align		4
        /*001c*/ 	.byte	0x03, 0x1b
        /*001e*/ 	.short	0x00a8


	//----- nvinfo : EIATTR_NUM_BARRIERS
	.align		4
        /*0020*/ 	.byte	0x02, 0x4c
        /*0022*/ 	.byte	0x01
	.zero		1


	//----- nvinfo : EIATTR_EXTERNS
	.align		4
        /*0024*/ 	.byte	0x04, 0x0f
        /*0026*/ 	.short	(.L_25 - .L_24)


	//   ....[0]....
	.align		4
.L_24:
        /*0028*/ 	.word	index@(__assertfail)


	//----- nvinfo : EIATTR_ANNOTATIONS
	.align		4
.L_25:
        /*002c*/ 	.byte	0x04, 0x55
        /*002e*/ 	.short	(.L_27 - .L_26)


	//   ....[0]....
.L_26:
        /*0030*/ 	.word	0x00000001
        /*0034*/ 	.byte	0xd0, 0x09, 0x00, 0x00, 0x01, 0x00, 0x00, 0x00, 0xf0, 0x09, 0x00, 0x00, 0x01, 0x00, 0x00, 0x00
        /* <DEDUP_REMOVED lines=380> */
        /*1804*/ 	.byte	0x50, 0x6f, 0x01, 0x00


	//----- nvinfo : EIATTR_MERCURY_ISA_VERSION
	.align		4
.L_27:
        /*1808*/ 	.byte	0x03, 0x5f
        /*180a*/ 	.short	0x0101


	//----- nvinfo : EIATTR_INT_WARP_WIDE_INSTR_OFFSETS
	.align		4
        /*180c*/ 	.byte	0x04, 0x31
        /*180e*/ 	.short	(.L_29 - .L_28)


	//   ....[0]....
.L_28:
        /*1810*/ 	.word	0x00000560


	//   ....[1]....
        /*1814*/ 	.word	0x00000570


	//   ....[2]....
        /*1818*/ 	.word	0x000006e0


	//----- nvinfo : EIATTR_COOP_GROUP_MASK_REGIDS
	.align		4
.L_29:
        /*181c*/ 	.byte	0x04, 0x29
        /*181e*/ 	.short	(.L_31 - .L_30)


	//   ....[0]....
.L_30:
        /*1820*/ 	.word	0xffffffff


	//   ....[1]....
        /*1824*/ 	.word	0xffffffff


	//   ....[2]....
        /*1828*/ 	.word	0xffffffff


	//   ....[3]....
        /*182c*/ 	.word	0xffffffff


	//   ....[4]....
        /*1830*/ 	.word	0xffffffff


	//   ....[5]....
        /*1834*/ 	.word	0xffffffff


	//----- nvinfo : EIATTR_COOP_GROUP_INSTR_OFFSETS
	.align		4
.L_31:
        /*1838*/ 	.byte	0x04, 0x28
        /*183a*/ 	.short	(.L_33 - .L_32)


	//   ....[0]....
.L_32:
        /*183c*/ 	.word	0x00000070


	//   ....[1]....
        /*1840*/ 	.word	0x00000080


	//   ....[2]....
        /*1844*/ 	.word	0x000001a0


	//   ....[3]....
        /*1848*/ 	.word	0x000003b0


	//   ....[4]....
        /*184c*/ 	.word	0x00000820


	//   ....[5]....
        /*1850*/ 	.word	0x000013f0


	//----- nvinfo : EIATTR_REG_RECONFIG
	.align		4
.L_33:
        /*1854*/ 	.byte	0x01, 0x54
	.zero		2


	//----- nvinfo : EIATTR_SYSCALL_OFFSETS
	.align		4
        /*1858*/ 	.byte	0x04, 0x46
        /*185a*/ 	.short	(.L_35 - .L_34)


	//   ....[0]....
.L_34:
        /*185c*/ 	.word	0x000015a0


	//----- nvinfo : EIATTR_MBARRIER_INSTR_OFFSETS
	.align		4
.L_35:
        /*1860*/ 	.byte	0x04, 0x39
        /*1862*/ 	.short	(.L_37 - .L_36)


	//   ....[0]....
.L_36:
        /*1864*/ 	.word	0x00000320
        /*1868*/ 	.word	0x000000ff
        /*186c*/ 	.word	0x00000000
        /*1870*/ 	.short	0x0100
        /*1872*/ 	.byte	0x08
	.zero		1


	//   ....[1]....
        /*1874*/ 	.word	0x00000330
        /*1878*/ 	.word	0x000000ff
        /*187c*/ 	.word	0x00000018
        /*1880*/ 	.short	0x0100
        /*1882*/ 	.byte	0x08
	.zero		1


	//   ....[2]....
        /*1884*/ 	.word	0x00000340
        /*1888*/ 	.word	0x000000ff
        /*188c*/ 	.word	0x00000008
        /*1890*/ 	.short	0x0100
        /*1892*/ 	.byte	0x08
	.zero		1


	//   ....[3]....
        /*1894*/ 	.word	0x00000350
        /*1898*/ 	.word	0x000000ff
        /*189c*/ 	.word	0x00000020
        /*18a0*/ 	.short	0x0100
        /*18a2*/ 	.byte	0x08
	.zero		1


	//   ....[4]....
        /*18a4*/ 	.word	0x00000360
        /*18a8*/ 	.word	0x000000ff
        /*18ac*/ 	.word	0x00000010
        /*18b0*/ 	.short	0x0100
        /*18b2*/ 	.byte	0x08
	.zero		1


	//   ....[5]....
        /*18b4*/ 	.word	0x00000370
        /*18b8*/ 	.word	0x000000ff
        /*18bc*/ 	.word	0x00000028
        /*18c0*/ 	.short	0x0100
        /*18c2*/ 	.byte	0x08
	.zero		1


	//   ....[6]....
        /*18c4*/ 	.word	0x00000750
        /*18c8*/ 	.word	0x000000ff
        /*18cc*/ 	.word	0x00000040
        /*18d0*/ 	.short	0x0100
        /*18d2*/ 	.byte	0x06
	.zero		1


	//   ....[7]....
        /*18d4*/ 	.word	0x00000780
        /*18d8*/ 	.word	0x000000ff
        /*18dc*/ 	.word	0x00000048
        /*18e0*/ 	.short	0x0100
        /*18e2*/ 	.byte	0x06
	.zero		1


	//   ....[8]....
        /*18e4*/ 	.word	0x00001680
        /*18e8*/ 	.word	0x00000004
        /*18ec*/ 	.word	0x00000000
        /*18f0*/ 	.short	0x010a
        /*18f2*/ 	.byte	0x3f
	.zero		1


	//   ....[9]....
        /*18f4*/ 	.word	0x000016c0
        /*18f8*/ 	.word	0x00000004
        /*18fc*/ 	.word	0x00000000
        /*1900*/ 	.short	0x010a
        /*1902*/ 	.byte	0x3f
	.zero		1


	//   ....[10]....
        /*1904*/ 	.word	0x00002c50
        /*1908*/ 	.word	0x00000005
        /*190c*/ 	.word	0x00000000
        /*1910*/ 	.short	0x010a
        /*1912*/ 	.byte	0x3f
	.zero		1


	//   ....[11]....
        /*1914*/ 	.word	0x00002c90
        /*1918*/ 	.word	0x00000005
        /*191c*/ 	.word	0x00000000
        /*1920*/ 	.short	0x010a
        /*1922*/ 	.byte	0x3f
	.zero		1


	//   ....[12]....
        /*1924*/ 	.word	0x00004cb0
        /*1928*/ 	.word	0x00000005
        /*192c*/ 	.word	0x00000000
        /*1930*/ 	.short	0x0101
        /*1932*/ 	.byte	0x3f
	.zero		1


	//   ....[13]....
        /*1934*/ 	.word	0x00004ec0
        /*1938*/ 	.word	0x00000000
        /*193c*/ 	.word	0x00000000
        /*1940*/ 	.short	0x0101
        /*1942*/ 	.byte	0x3f
	.zero		1


	//   ....[14]....
        /*1944*/ 	.word	0x00016ac0
        /*1948*/ 	.word	0x00000005
        /*194c*/ 	.word	0x00000018
        /*1950*/ 	.short	0x010a
        /*1952*/ 	.byte	0x3f
	.zero		1


	//   ....[15]....
        /*1954*/ 	.word	0x00016e50
        /*1958*/ 	.word	0x00000002
        /*195c*/ 	.word	0x00000048
        /*1960*/ 	.short	0x0101
        /*1962*/ 	.byte	0x3f
	.zero		1


	//   ....[16]....
        /*1964*/ 	.word	0x00017650
        /*1968*/ 	.word	0x00000005
        /*196c*/ 	.word	0x00000000
        /*1970*/ 	.short	0x010a
        /*1972*/ 	.byte	0x3f
	.zero		1


	//   ....[17]....
        /*1974*/ 	.word	0x000176e0
        /*1978*/ 	.word	0x00000007
        /*197c*/ 	.word	0x00000000
        /*1980*/ 	.short	0x010a
        /*1982*/ 	.byte	0x3f
	.zero		1


	//   ....[18]....
        /*1984*/ 	.word	0x00017770
        /*1988*/ 	.word	0x00000003
        /*198c*/ 	.word	0x00000000
        /*1990*/ 	.short	0x010a
        /*1992*/ 	.byte	0x3f
	.zero		1


	//   ....[19]....
        /*1994*/ 	.word	0x000177d0
        /*1998*/ 	.word	0x00000004
        /*199c*/ 	.word	0x00000000
        /*19a0*/ 	.short	0x010a
        /*19a2*/ 	.byte	0x3f
	.zero		1


	//   ....[20]....
        /*19a4*/ 	.word	0x00017820
        /*19a8*/ 	.word	0x00000005
        /*19ac*/ 	.word	0x00000000
        /*19b0*/ 	.short	0x010a
        /*19b2*/ 	.byte	0x3f
	.zero		1


	//   ....[21]....
        /*19b4*/ 	.word	0x000178f0
        /*19b8*/ 	.word	0x00000005
        /*19bc*/ 	.word	0x00000018
        /*19c0*/ 	.short	0x010a
        /*19c2*/ 	.byte	0x3f
	.zero		1


	//   ....[22]....
        /*19c4*/ 	.word	0x000179c0
        /*19c8*/ 	.word	0x00000005
        /*19cc*/ 	.word	0x00000000
        /*19d0*/ 	.short	0x010a
        /*19d2*/ 	.byte	0x3f
	.zero		1


	//   ....[23]....
        /*19d4*/ 	.word	0x00017a10
        /*19d8*/ 	.word	0x00000007
        /*19dc*/ 	.word	0x00000000
        /*19e0*/ 	.short	0x010a
        /*19e2*/ 	.byte	0x3f
	.zero		1


	//----- nvinfo : EIATTR_NUM_MBARRIERS
	.align		4
.L_37:
        /*19e4*/ 	.byte	0x03, 0x38
        /*19e6*/ 	.short	0x0008


	//----- nvinfo : EIATTR_EXIT_INSTR_OFFSETS
	.align		4
        /*19e8*/ 	.byte	0x04, 0x1c
        /*19ea*/ 	.short	(.L_39 - .L_38)


	//   ....[0]....
.L_38:
        /*19ec*/ 	.word	0x00000a80


	//   ....[1]....
        /*19f0*/ 	.word	0x00001310


	//   ....[2]....
        /*19f4*/ 	.word	0x00016110


	//   ....[3]....
        /*19f8*/ 	.word	0x00016730


	//   ....[4]....
        /*19fc*/ 	.word	0x000177c0


	//----- nvinfo : EIATTR_MAX_THREADS
	.align		4
.L_39:
        /*1a00*/ 	.byte	0x04, 0x05
        /*1a02*/ 	.short	(.L_41 - .L_40)
.L_40:
        /*1a04*/ 	.word	0x00000180
        /*1a08*/ 	.word	0x00000001
        /*1a0c*/ 	.word	0x00000001


	//----- nvinfo : EIATTR_CRS_STACK_SIZE
	.align		4
.L_41:
        /*1a10*/ 	.byte	0x04, 0x1e
        /*1a12*/ 	.short	(.L_43 - .L_42)
.L_42:
        /*1a14*/ 	.word	0x00000000


	//----- nvinfo : EIATTR_CBANK_PARAM_SIZE
	.align		4
.L_43:
        /*1a18*/ 	.byte	0x03, 0x19
        /*1a1a*/ 	.short	0x0470


	//----- nvinfo : EIATTR_PARAM_CBANK
	.align		4
        /*1a1c*/ 	.byte	0x04, 0x0a
        /*1a1e*/ 	.short	(.L_45 - .L_44)
	.align		4
.L_44:
        /*1a20*/ 	.word	index@(.nv.constant0._ZN7cutlass13device_kernelINS_4gemm6kernel13GemmUniversalIN4cute5tupleIJiiiiEEENS1_10collective13CollectiveMmaINS1_34MainloopSm90TmaGmmaWarpSpecializedILi3ENS5_IJNS4_1CILi2EEENSA_ILi1EEESC_EEENS1_35KernelTmaWarpSpecializedCooperativeEEENS5_IJNSA_ILi256EEESG_NSA_ILi32EEEEEENS_10bfloat16_tENS5_IJlSC_lEEESJ_SK_NS4_8TiledMMAINS4_8MMA_AtomIJNS4_4SM904GMMA28MMA_64x256x16_F32BF16BF16_SSILNSO_5MajorE0ELSQ_0ELNSO_7ScaleInE1ELSR_1EEEEEENS4_6LayoutISD_NS5_IJSC_NSA_ILi0EEESV_EEEEENS5_IJNS4_10UnderscoreESY_SY_EEEEENS4_13SM90_TMA_LOADENS4_14ComposedLayoutINS4_7SwizzleILi2ELi4ELi3EEENS4_18smem_ptr_flag_bitsILi16EEENSU_INS5_IJNSA_ILi8EEESH_EEENS5_IJSH_SC_EEEEEEEvNS4_8identityENS4_23SM90_TMA_LOAD_MULTICASTES1B_vS1C_EENS_8epilogue10collective6detail29Sm90TmaWarpSpecializedAdapterINS1G_15DefaultEpilogueISJ_SK_SK_NS1F_6thread17LinearCombinationISJ_Li1EffLNS1K_9ScaleType4KindE0ELNS_15FloatRoundStyleE2ESJ_EENS1_15EpilogueDefaultEEEEEvvEEEEvNT_6ParamsE)
        /*1a24*/ 	.short	0x0210
        /*1a26*/ 	.short	0x0470


	//----- nvinfo : EIATTR_SW_WAR
	.align		4
.L_45:
        /*1a28*/ 	.byte	0x04, 0x36
        /*1a2a*/ 	.short	(.L_47 - .L_46)
.L_46:
        /*1a2c*/ 	.word	0x00000008
.L_47:


//--------------------- .nv.callgraph             --------------------------
	.section	.nv.callgraph,"",@"SHT_CUDA_CALLGRAPH"
	.align	4
	.sectionentsize	8
	.align		4
        /*0000*/ 	.word	0x00000000
	.align		4
        /*0004*/ 	.word	0xffffffff
	.align		4
        /*0008*/ 	.word	index@(_ZN7cutlass13device_kernelINS_4gemm6kernel13GemmUniversalIN4cute5tupleIJiiiiEEENS1_10collective13CollectiveMmaINS1_34MainloopSm90TmaGmmaWarpSpecializedILi3ENS5_IJNS4_1CILi2EEENSA_ILi1EEESC_EEENS1_35KernelTmaWarpSpecializedCooperativeEEENS5_IJNSA_ILi256EEESG_NSA_ILi32EEEEEENS_10bfloat16_tENS5_IJlSC_lEEESJ_SK_NS4_8TiledMMAINS4_8MMA_AtomIJNS4_4SM904GMMA28MMA_64x256x16_F32BF16BF16_SSILNSO_5MajorE0ELSQ_0ELNSO_7ScaleInE1ELSR_1EEEEEENS4_6LayoutISD_NS5_IJSC_NSA_ILi0EEESV_EEEEENS5_IJNS4_10UnderscoreESY_SY_EEEEENS4_13SM90_TMA_LOADENS4_14ComposedLayoutINS4_7SwizzleILi2ELi4ELi3EEENS4_18smem_ptr_flag_bitsILi16EEENSU_INS5_IJNSA_ILi8EEESH_EEENS5_IJSH_SC_EEEEEEEvNS4_8identityENS4_23SM90_TMA_LOAD_MULTICASTES1B_vS1C_EENS_8epilogue10collective6detail29Sm90TmaWarpSpecializedAdapterINS1G_15DefaultEpilogueISJ_SK_SK_NS1F_6thread17LinearCombinationISJ_Li1EffLNS1K_9ScaleType4KindE0ELNS_15FloatRoundStyleE2ESJ_EENS1_15EpilogueDefaultEEEEEvvEEEEvNT_6ParamsE)
	.align		4
        /*000c*/ 	.word	index@(__assertfail)
	.align		4
        /*0010*/ 	.word	0x00000000
	.align		4
        /*0014*/ 	.word	0xfffffffe
	.align		4
        /*0018*/ 	.word	0x00000000
	.align		4
        /*001c*/ 	.word	0xfffffffd
	.align		4
        /*0020*/ 	.word	0x00000000
	.align		4
        /*0024*/ 	.word	0xfffffffc


//--------------------- .nv.constant4             --------------------------
	.section	.nv.constant4,"a",@progbits
	.align	8
	.align		8
.nv.constant4:
        /*0000*/ 	.dword	__assertfail
	.align		8
        /*0008*/ 	.dword	__unnamed_1
	.align		8
        /*0010*/ 	.dword	_ZN39_INTERNAL_c1f8e993_4_k_cu_fb80b3e7_36084cuda3std3__45__cpo5beginE
	.align		8
        /*0018*/ 	.dword	_ZN39_INTERNAL_c1f8e993_4_k_cu_fb80b3e7_36084cuda3std3__45__cpo3endE
	.align		8
        /*0020*/ 	.dword	_ZN39_INTERNAL_c1f8e993_4_k_cu_fb80b3e7_36084cuda3std3__45__cpo6cbeginE
	.align		8
        /*0028*/ 	.dword	_ZN39_INTERNAL_c1f8e993_4_k_cu_fb80b3e7_36084cuda3std3__45__cpo4cendE
	.align		8
        /*0030*/ 	.dword	_ZN39_INTERNAL_c1f8e993_4_k_cu_fb80b3e7_36084cuda3std3__441_GLOBAL__N__c1f8e993_4_k_cu_fb80b3e7_36086ignoreE
	.align		8
        /*0038*/ 	.dword	_ZN39_INTERNAL_c1f8e993_4_k_cu_fb80b3e7_36084cuda3std3__419piecewise_constructE
	.align		8
        /*0040*/ 	.dword	_ZN39_INTERNAL_c1f8e993_4_k_cu_fb80b3e7_36084cuda3std3__48in_placeE
	.align		8
        /*0048*/ 	.dword	_ZN39_INTERNAL_c1f8e993_4_k_cu_fb80b3e7_36084cuda3std6ranges3__45__cpo4swapE
	.align		8
        /*0050*/ 	.dword	_ZN39_INTERNAL_c1f8e993_4_k_cu_fb80b3e7_36084cuda3std6ranges3__45__cpo9iter_moveE
	.align		8
        /*0058*/ 	.dword	_ZN39_INTERNAL_c1f8e993_4_k_cu_fb80b3e7_36084cute7productE
	.align		8
        /*0060*/ 	.dword	_ZN39_INTERNAL_c1f8e993_4_k_cu_fb80b3e7_36084cute1_E
	.align		8
        /*0068*/ 	.dword	$str$22
	.align		8
        /*0070*/ 	.dword	$str$23


//--------------------- .text._ZN7cutlass13device_kernelINS_4gemm6kernel13GemmUniversalIN4cute5tupleIJiiiiEEENS1_10collective13CollectiveMmaINS1_34MainloopSm90TmaGmmaWarpSpecializedILi3ENS5_IJNS4_1CILi2EEENSA_ILi1EEESC_EEENS1_35KernelTmaWarpSpecializedCooperativeEEENS5_IJNSA_ILi256EEESG_NSA_ILi32EEEEEENS_10bfloat16_tENS5_IJlSC_lEEESJ_SK_NS4_8TiledMMAINS4_8MMA_AtomIJNS4_4SM904GMMA28MMA_64x256x16_F32BF16BF16_SSILNSO_5MajorE0ELSQ_0ELNSO_7ScaleInE1ELSR_1EEEEEENS4_6LayoutISD_NS5_IJSC_NSA_ILi0EEESV_EEEEENS5_IJNS4_10UnderscoreESY_SY_EEEEENS4_13SM90_TMA_LOADENS4_14ComposedLayoutINS4_7SwizzleILi2ELi4ELi3EEENS4_18smem_ptr_flag_bitsILi16EEENSU_INS5_IJNSA_ILi8EEESH_EEENS5_IJSH_SC_EEEEEEEvNS4_8identityENS4_23SM90_TMA_LOAD_MULTICASTES1B_vS1C_EENS_8epilogue10collective6detail29Sm90TmaWarpSpecializedAdapterINS1G_15DefaultEpilogueISJ_SK_SK_NS1F_6thread17LinearCombinationISJ_Li1EffLNS1K_9ScaleType4KindE0ELNS_15FloatRoundStyleE2ESJ_EENS1_15EpilogueDefaultEEEEEvvEEEEvNT_6ParamsE --------------------------
	.section	.text._ZN7cutlass13device_kernelINS_4gemm6kernel13GemmUniversalIN4cute5tupleIJiiiiEEENS1_10collective13CollectiveMmaINS1_34MainloopSm90TmaGmmaWarpSpecializedILi3ENS5_IJNS4_1CILi2EEENSA_ILi1EEESC_EEENS1_35KernelTmaWarpSpecializedCooperativeEEENS5_IJNSA_ILi256EEESG_NSA_ILi32EEEEEENS_10bfloat16_tENS5_IJlSC_lEEESJ_SK_NS4_8TiledMMAINS4_8MMA_AtomIJNS4_4SM904GMMA28MMA_64x256x16_F32BF16BF16_SSILNSO_5MajorE0ELSQ_0ELNSO_7ScaleInE1ELSR_1EEEEEENS4_6LayoutISD_NS5_IJSC_NSA_ILi0EEESV_EEEEENS5_IJNS4_10UnderscoreESY_SY_EEEEENS4_13SM90_TMA_LOADENS4_14ComposedLayoutINS4_7SwizzleILi2ELi4ELi3EEENS4_18smem_ptr_flag_bitsILi16EEENSU_INS5_IJNSA_ILi8EEESH_EEENS5_IJSH_SC_EEEEEEEvNS4_8identityENS4_23SM90_TMA_LOAD_MULTICASTES1B_vS1C_EENS_8epilogue10collective6detail29Sm90TmaWarpSpecializedAdapterINS1G_15DefaultEpilogueISJ_SK_SK_NS1F_6thread17LinearCombinationISJ_Li1EffLNS1K_9ScaleType4KindE0ELNS_15FloatRoundStyleE2ESJ_EENS1_15EpilogueDefaultEEEEEvvEEEEvNT_6ParamsE,"ax",@progbits
	.align	128
.text._ZN7cutlass13device_kernelINS_4gemm6kernel13GemmUniversalIN4cute5tupleIJiiiiEEENS1_10collective13CollectiveMmaINS1_34MainloopSm90TmaGmmaWarpSpecializedILi3ENS5_IJNS4_1CILi2EEENSA_ILi1EEESC_EEENS1_35KernelTmaWarpSpecializedCooperativeEEENS5_IJNSA_ILi256EEESG_NSA_ILi32EEEEEENS_10bfloat16_tENS5_IJlSC_lEEESJ_SK_NS4_8TiledMMAINS4_8MMA_AtomIJNS4_4SM904GMMA28MMA_64x256x16_F32BF16BF16_SSILNSO_5MajorE0ELSQ_0ELNSO_7ScaleInE1ELSR_1EEEEEENS4_6LayoutISD_NS5_IJSC_NSA_ILi0EEESV_EEEEENS5_IJNS4_10UnderscoreESY_SY_EEEEENS4_13SM90_TMA_LOADENS4_14ComposedLayoutINS4_7SwizzleILi2ELi4ELi3EEENS4_18smem_ptr_flag_bitsILi16EEENSU_INS5_IJNSA_ILi8EEESH_EEENS5_IJSH_SC_EEEEEEEvNS4_8identityENS4_23SM90_TMA_LOAD_MULTICASTES1B_vS1C_EENS_8epilogue10collective6detail29Sm90TmaWarpSpecializedAdapterINS1G_15DefaultEpilogueISJ_SK_SK_NS1F_6thread17LinearCombinationISJ_Li1EffLNS1K_9ScaleType4KindE0ELNS_15FloatRoundStyleE2ESJ_EENS1_15EpilogueDefaultEEEEEvvEEEEvNT_6ParamsE:
        .type           _ZN7cutlass13device_kernelINS_4gemm6kernel13GemmUniversalIN4cute5tupleIJiiiiEEENS1_10collective13CollectiveMmaINS1_34MainloopSm90TmaGmmaWarpSpecializedILi3ENS5_IJNS4_1CILi2EEENSA_ILi1EEESC_EEENS1_35KernelTmaWarpSpecializedCooperativeEEENS5_IJNSA_ILi256EEESG_NSA_ILi32EEEEEENS_10bfloat16_tENS5_IJlSC_lEEESJ_SK_NS4_8TiledMMAINS4_8MMA_AtomIJNS4_4SM904GMMA28MMA_64x256x16_F32BF16BF16_SSILNSO_5MajorE0ELSQ_0ELNSO_7ScaleInE1ELSR_1EEEEEENS4_6LayoutISD_NS5_IJSC_NSA_ILi0EEESV_EEEEENS5_IJNS4_10UnderscoreESY_SY_EEEEENS4_13SM90_TMA_LOADENS4_14ComposedLayoutINS4_7SwizzleILi2ELi4ELi3EEENS4_18smem_ptr_flag_bitsILi16EEENSU_INS5_IJNSA_ILi8EEESH_EEENS5_IJSH_SC_EEEEEEEvNS4_8identityENS4_23SM90_TMA_LOAD_MULTICASTES1B_vS1C_EENS_8epilogue10collective6detail29Sm90TmaWarpSpecializedAdapterINS1G_15DefaultEpilogueISJ_SK_SK_NS1F_6thread17LinearCombinationISJ_Li1EffLNS1K_9ScaleType4KindE0ELNS_15FloatRoundStyleE2ESJ_EENS1_15EpilogueDefaultEEEEEvvEEEEvNT_6ParamsE,@function
        .size           _ZN7cutlass13device_kernelINS_4gemm6kernel13GemmUniversalIN4cute5tupleIJiiiiEEENS1_10collective13CollectiveMmaINS1_34MainloopSm90TmaGmmaWarpSpecializedILi3ENS5_IJNS4_1CILi2EEENSA_ILi1EEESC_EEENS1_35KernelTmaWarpSpecializedCooperativeEEENS5_IJNSA_ILi256EEESG_NSA_ILi32EEEEEENS_10bfloat16_tENS5_IJlSC_lEEESJ_SK_NS4_8TiledMMAINS4_8MMA_AtomIJNS4_4SM904GMMA28MMA_64x256x16_F32BF16BF16_SSILNSO_5MajorE0ELSQ_0ELNSO_7ScaleInE1ELSR_1EEEEEENS4_6LayoutISD_NS5_IJSC_NSA_ILi0EEESV_EEEEENS5_IJNS4_10UnderscoreESY_SY_EEEEENS4_13SM90_TMA_LOADENS4_14ComposedLayoutINS4_7SwizzleILi2ELi4ELi3EEENS4_18smem_ptr_flag_bitsILi16EEENSU_INS5_IJNSA_ILi8EEESH_EEENS5_IJSH_SC_EEEEEEEvNS4_8identityENS4_23SM90_TMA_LOAD_MULTICASTES1B_vS1C_EENS_8epilogue10collective6detail29Sm90TmaWarpSpecializedAdapterINS1G_15DefaultEpilogueISJ_SK_SK_NS1F_6thread17LinearCombinationISJ_Li1EffLNS1K_9ScaleType4KindE0ELNS_15FloatRoundStyleE2ESJ_EENS1_15EpilogueDefaultEEEEEvvEEEEvNT_6ParamsE,(.L_x_579 - _ZN7cutlass13device_kernelINS_4gemm6kernel13GemmUniversalIN4cute5tupleIJiiiiEEENS1_10collective13CollectiveMmaINS1_34MainloopSm90TmaGmmaWarpSpecializedILi3ENS5_IJNS4_1CILi2EEENSA_ILi1EEESC_EEENS1_35KernelTmaWarpSpecializedCooperativeEEENS5_IJNSA_ILi256EEESG_NSA_ILi32EEEEEENS_10bfloat16_tENS5_IJlSC_lEEESJ_SK_NS4_8TiledMMAINS4_8MMA_AtomIJNS4_4SM904GMMA28MMA_64x256x16_F32BF16BF16_SSILNSO_5MajorE0ELSQ_0ELNSO_7ScaleInE1ELSR_1EEEEEENS4_6LayoutISD_NS5_IJSC_NSA_ILi0EEESV_EEEEENS5_IJNS4_10UnderscoreESY_SY_EEEEENS4_13SM90_TMA_LOADENS4_14ComposedLayoutINS4_7SwizzleILi2ELi4ELi3EEENS4_18smem_ptr_flag_bitsILi16EEENSU_INS5_IJNSA_ILi8EEESH_EEENS5_IJSH_SC_EEEEEEEvNS4_8identityENS4_23SM90_TMA_LOAD_MULTICASTES1B_vS1C_EENS_8epilogue10collective6detail29Sm90TmaWarpSpecializedAdapterINS1G_15DefaultEpilogueISJ_SK_SK_NS1F_6thread17LinearCombinationISJ_Li1EffLNS1K_9ScaleType4KindE0ELNS_15FloatRoundStyleE2ESJ_EENS1_15EpilogueDefaultEEEEEvvEEEEvNT_6ParamsE)
        .other          _ZN7cutlass13device_kernelINS_4gemm6kernel13GemmUniversalIN4cute5tupleIJiiiiEEENS1_10collective13CollectiveMmaINS1_34MainloopSm90TmaGmmaWarpSpecializedILi3ENS5_IJNS4_1CILi2EEENSA_ILi1EEESC_EEENS1_35KernelTmaWarpSpecializedCooperativeEEENS5_IJNSA_ILi256EEESG_NSA_ILi32EEEEEENS_10bfloat16_tENS5_IJlSC_lEEESJ_SK_NS4_8TiledMMAINS4_8MMA_AtomIJNS4_4SM904GMMA28MMA_64x256x16_F32BF16BF16_SSILNSO_5MajorE0ELSQ_0ELNSO_7ScaleInE1ELSR_1EEEEEENS4_6LayoutISD_NS5_IJSC_NSA_ILi0EEESV_EEEEENS5_IJNS4_10UnderscoreESY_SY_EEEEENS4_13SM90_TMA_LOADENS4_14ComposedLayoutINS4_7SwizzleILi2ELi4ELi3EEENS4_18smem_ptr_flag_bitsILi16EEENSU_INS5_IJNSA_ILi8EEESH_EEENS5_IJSH_SC_EEEEEEEvNS4_8identityENS4_23SM90_TMA_LOAD_MULTICASTES1B_vS1C_EENS_8epilogue10collective6detail29Sm90TmaWarpSpecializedAdapterINS1G_15DefaultEpilogueISJ_SK_SK_NS1F_6thread17LinearCombinationISJ_Li1EffLNS1K_9ScaleType4KindE0ELNS_15FloatRoundStyleE2ESJ_EENS1_15EpilogueDefaultEEEEEvvEEEEvNT_6ParamsE,@"STO_CUDA_ENTRY STV_DEFAULT"
_ZN7cutlass13device_kernelINS_4gemm6kernel13GemmUniversalIN4cute5tupleIJiiiiEEENS1_10collective13CollectiveMmaINS1_34MainloopSm90TmaGmmaWarpSpecializedILi3ENS5_IJNS4_1CILi2EEENSA_ILi1EEESC_EEENS1_35KernelTmaWarpSpecializedCooperativeEEENS5_IJNSA_ILi256EEESG_NSA_ILi32EEEEEENS_10bfloat16_tENS5_IJlSC_lEEESJ_SK_NS4_8TiledMMAINS4_8MMA_AtomIJNS4_4SM904GMMA28MMA_64x256x16_F32BF16BF16_SSILNSO_5MajorE0ELSQ_0ELNSO_7ScaleInE1ELSR_1EEEEEENS4_6LayoutISD_NS5_IJSC_NSA_ILi0EEESV_EEEEENS5_IJNS4_10UnderscoreESY_SY_EEEEENS4_13SM90_TMA_LOADENS4_14ComposedLayoutINS4_7SwizzleILi2ELi4ELi3EEENS4_18smem_ptr_flag_bitsILi16EEENSU_INS5_IJNSA_ILi8EEESH_EEENS5_IJSH_SC_EEEEEEEvNS4_8identityENS4_23SM90_TMA_LOAD_MULTICASTES1B_vS1C_EENS_8epilogue10collective6detail29Sm90TmaWarpSpecializedAdapterINS1G_15DefaultEpilogueISJ_SK_SK_NS1F_6thread17LinearCombinationISJ_Li1EffLNS1K_9ScaleType4KindE0ELNS_15FloatRoundStyleE2ESJ_EENS1_15EpilogueDefaultEEEEEvvEEEEvNT_6ParamsE:
[----:B------:R-:W0:Y:S02]  /*0000*/  LDC R1, c[0x0][0x28] ;  /* 0x00000a00ff017b82 */ /* 0x000e240000000800 */
[----:B0-----:R-:W-:Y:S01]  /*0010*/  VIADD R1, R1, 0xfffffb40 ;  /* 0xfffffb4001017836 */ /* 0x001fe20000000000 */
[----:B------:R-:W0:Y:S01]  /*0020*/  S2R R4, SR_TID.X ;  /* 0x0000000000047919 */ /* 0x000e220000002100 */
[----:B------:R-:W-:Y:S01]  /*0030*/  ELECT P0, URZ, PT ;  /* 0x00000000003f782f */ /* 0x000fe20003800000 */
[----:B------:R-:W-:Y:S01]  /*0040*/  BSSY B0, `(.L_x_0) ;  /* 0x0000015000007945 */ /* 0x000fe20003800000 */
[--C-:B0-----:R-:W-:Y:S02]  /*0050*/  SHF.R.U32.HI R0, RZ, 0x5, R4.reuse ;  /* 0x00000005ff007819 */ /* 0x101fe40000011604 */
[----:B------:R-:W-:-:S03]  /*0060*/  SHF.R.U32.HI R2, RZ, 0x7, R4 ;  /* 0x00000007ff027819 */ /* 0x000fc60000011604 */
[----:B------:R-:W0:Y:S04]  /*0070*/  SHFL.IDX PT, R3, R0, RZ, 0x1f ;  /* 0x00001fff00037589 */ /* 0x000e2800000e0000 */
[----:B------:R-:W1:Y:S01]  /*0080*/  SHFL.IDX PT, R2, R2, RZ, 0x1f ;  /* 0x00001fff02027589 */ /* 0x000e6200000e0000 */
[----:B0-----:R-:W-:Y:S02]  /*0090*/  R2UR UR9, R3 ;  /* 0x00000000030972ca */ /* 0x001fe400000e0000 */
[----:B-1----:R-:W-:-:S11]  /*00a0*/  R2UR UR5, R2 ;  /* 0x00000000020572ca */ /* 0x002fd600000e0000 */
[----:B------:R-:W-:Y:S02]  /*00b0*/  USHF.R.S32.HI UR4, URZ, 0x1f, UR9 ;  /* 0x0000001f3f047899 */ /* 0x000fe40008011409 */
[----:B------:R-:W-:Y:S02]  /*00c0*/  ISETP.NE.OR P0, PT, RZ, UR9, !P0 ;  /* 0x00000009ff007c0c */ /* 0x000fe4000c705670 */
[----:B------:R-:W-:-:S04]  /*00d0*/  ULEA.HI UR4, UR4, UR9, URZ, 0x2 ;  /* 0x0000000904047291 */ /* 0x000fc8000f8f103f */
[----:B------:R-:W-:-:S04]  /*00e0*/  ULOP3.LUT UR4, UR4, 0xfffffffc, URZ, 0xc0, !UPT ;  /* 0xfffffffc04047892 */ /* 0x000fc8000f8ec03f */
[----:B------:R-:W-:-:S03]  /*00f0*/  UIADD3 UR9, UR9, -UR4, URZ ;  /* 0x8000000409097290 */ /* 0x000fc6000fffe03f */
[----:B------:R-:W-:Y:S09]  /*0100*/  @P0 BRA `(.L_x_1) ;  /* 0x0000000000200947 */ /* 0x000ff20003800000 */
[----:B------:R-:W-:Y:S02]  /*0110*/  ULDC.64 UR6, c[0x0][0x198] ;  /* 0x0000660000067ab9 */ /* 0x000fe40000000a00 */
[----:B------:R-:W-:Y:S02]  /*0120*/  UIADD3 UR10, UP0, UR6, 0xf0, URZ ;  /* 0x000000f0060a7890 */ /* 0x000fe4000ff1e03f */
[----:B------:R-:W-:Y:S02]  /*0130*/  UIADD3 UR6, UP1, UR6, 0x1f0, URZ ;  /* 0x000001f006067890 */ /* 0x000fe4000ff3e03f */
[----:B------:R-:W-:Y:S02]  /*0140*/  UIADD3.X UR11, URZ, UR7, URZ, UP0, !UPT ;  /* 0x000000073f0b7290 */ /* 0x000fe400087fe43f */
[----:B------:R-:W-:-:S07]  /*0150*/  UIADD3.X UR7, URZ, UR7, URZ, UP1, !UPT ;  /* 0x000000073f077290 */ /* 0x000fce0008ffe43f */
[----:B------:R0:W-:Y:S02]  /*0160*/  UTMACCTL.PF [UR10] ;  /* 0x000000000a0079b9 */ /* 0x0001e40008040000 */
[----:B------:R0:W-:Y:S02]  /*0170*/  UTMACCTL.PF [UR6] ;  /* 0x00000000060079b9 */ /* 0x0001e40008040000 */
[----:B0-----:R-:W-:Y:S01]  /*0180*/  NOP ;  /* 0x0000000000007918 */ /* 0x001fe20000000000 */
.L_x_1:
[----:B------:R-:W-:Y:S05]  /*0190*/  BSYNC B0 ;  /* 0x0000000000007941 */ /* 0x000fea0003800000 */
.L_x_0:
[----:B------:R-:W0:Y:S01]  /*01a0*/  SHFL.IDX PT, R2, R0, RZ, 0x1f ;  /* 0x00001fff00027589 */ /* 0x000e2200000e0000 */
[----:B------:R-:W-:Y:S01]  /*01b0*/  UISETP.NE.AND UP0, UPT, UR9, 0x3, UPT ;  /* 0x000000030900788c */ /* 0x000fe2000bf05270 */
[----:B------:R-:W-:Y:S01]  /*01c0*/  ISETP.NE.AND P1, PT, RZ, UR5, PT ;  /* 0x00000005ff007c0c */ /* 0x000fe2000bf25270 */
[----:B------:R-:W-:Y:S02]  /*01d0*/  UIADD3 UR16, UR5, -0x1, URZ ;  /* 0xffffffff05107890 */ /* 0x000fe4000fffe03f */
[----:B------:R-:W-:Y:S02]  /*01e0*/  UISETP.EQ.OR UP0, UPT, UR9, URZ, !UP0 ;  /* 0x0000003f0900728c */ /* 0x000fe4000c702670 */
[----:B------:R-:W-:Y:S02]  /*01f0*/  UISETP.GE.U32.AND UP1, UPT, UR16, 0x2, UPT ;  /* 0x000000021000788c */ /* 0x000fe4000bf26070 */
[----:B------:R-:W-:-:S04]  /*0200*/  UISETP.EQ.AND UP0, UPT, UR5, URZ, UP0 ;  /* 0x0000003f0500728c */ /* 0x000fc80008702270 */
[----:B------:R-:W-:-:S04]  /*0210*/  USEL UR40, URZ, 0x1, !UP0 ;  /* 0x000000013f287887 */ /* 0x000fc8000c000000 */
[----:B------:R-:W-:Y:S01]  /*0220*/  USEL UR40, UR40, 0x2, UP1 ;  /* 0x0000000228287887 */ /* 0x000fe20008800000 */
[----:B0-----:R-:W-:-:S13]  /*0230*/  ISETP.NE.AND P0, PT, R2, RZ, PT ;  /* 0x000000ff0200720c */ /* 0x001fda0003f05270 */
[----:B------:R-:W-:Y:S05]  /*0240*/  @P0 BRA `(.L_x_2) ;  /* 0x0000000000500947 */ /* 0x000fea0003800000 */
[----:B------:R-:W0:Y:S01]  /*0250*/  S2UR UR8, SR_CgaCtaId ;  /* 0x00000000000879c3 */ /* 0x000e220000008800 */
[----:B------:R-:W-:Y:S01]  /*0260*/  UMOV UR4, 0x400 ;  /* 0x0000040000047882 */ /* 0x000fe20000000000 */
[----:B------:R-:W-:Y:S01]  /*0270*/  UMOV UR5, 0x1 ;  /* 0x0000000100057882 */ /* 0x000fe20000000000 */
[----:B------:R-:W-:Y:S01]  /*0280*/  UMOV UR6, 0x4 ;  /* 0x0000000400067882 */ /* 0x000fe20000000000 */
[----:B------:R-:W-:Y:S01]  /*0290*/  ELECT P0, URZ, PT ;  /* 0x00000000003f782f */ /* 0x000fe20003800000 */
[----:B------:R-:W-:-:S04]  /*02a0*/  UIADD3 UR6, -UR6, 0x100000, URZ ;  /* 0x0010000006067890 */ /* 0x000fc8000fffe13f */
[----:B------:R-:W-:Y:S02]  /*02b0*/  USHF.L.U32 UR7, UR6, 0xb, URZ ;  /* 0x0000000b06077899 */ /* 0x000fe4000800063f */
[----:B------:R-:W-:Y:S02]  /*02c0*/  USHF.L.U32 UR6, UR6, 0x1, URZ ;  /* 0x0000000106067899 */ /* 0x000fe4000800063f */
[----:B0-----:R-:W-:Y:S02]  /*02d0*/  ULEA UR8, UR8, UR4, 0x18 ;  /* 0x0000000408087291 */ /* 0x001fe4000f8ec03f */
[----:B------:R-:W-:-:S04]  /*02e0*/  UIADD3 UR4, -UR5, 0x100000, URZ ;  /* 0x0010000005047890 */ /* 0x000fc8000fffe13f */
[----:B------:R-:W-:Y:S02]  /*02f0*/  USHF.L.U32 UR5, UR4, 0xb, URZ ;  /* 0x0000000b04057899 */ /* 0x000fe4000800063f */
[----:B------:R-:W-:Y:S01]  /*0300*/  USHF.L.U32 UR4, UR4, 0x1, URZ ;  /* 0x0000000104047899 */ /* 0x000fe2000800063f */
[----:B------:R-:W0:Y:S11]  /*0310*/  FENCE.VIEW.ASYNC.S ;  /* 0x00000000000073c6 */ /* 0x000e360000000000 */
[----:B0-----:R0:W1:Y:S01]  /*0320*/  SYNCS.EXCH.64 URZ, [UR8], UR4 ;  /* 0x00000004083f75b2 */ /* 0x0010620008000100 */
[----:B------:R0:W2:Y:S01]  /*0330*/  SYNCS.EXCH.64 URZ, [UR8+0x18], UR6 ;  /* 0x00001806083f75b2 */ /* 0x0000a20008000100 */
[----:B------:R0:W3:Y:S01]  /*0340*/  SYNCS.EXCH.64 URZ, [UR8+0x8], UR4 ;  /* 0x00000804083f75b2 */ /* 0x0000e20008000100 */
[----:B------:R0:W4:Y:S01]  /*0350*/  SYNCS.EXCH.64 URZ, [UR8+0x20], UR6 ;  /* 0x00002006083f75b2 */ /* 0x0001220008000100 */
[----:B------:R0:W0:Y:S01]  /*0360*/  SYNCS.EXCH.64 URZ, [UR8+0x10], UR4 ;  /* 0x00001004083f75b2 */ /* 0x0000220008000100 */
[----:B------:R0:W0:Y:S01]  /*0370*/  SYNCS.EXCH.64 URZ, [UR8+0x28], UR6 ;  /* 0x00002806083f75b2 */ /* 0x0000220008000100 */
[----:B------:R-:W-:Y:S01]  /*0380*/  NOP ;  /* 0x0000000000007918 */ /* 0x000fe20000000000 */
.L_x_2:
[----:B------:R-:W5:Y:S01]  /*0390*/  S2UR UR13, SR_CTAID.X ;  /* 0x00000000000d79c3 */ /* 0x000f620000002500 */
[----:B------:R-:W-:Y:S01]  /*03a0*/  SHF.R.S32.HI R3, RZ, 0x1f, R4 ;  /* 0x0000001fff037819 */ /* 0x000fe20000011404 */
[----:B------:R5:W1:Y:S01]  /*03b0*/  SHFL.IDX PT, R6, R0, RZ, 0x1f ;  /* 0x00001fff00067589 */ /* 0x000a6200000e0000 */
[----:B0-----:R-:W-:Y:S01]  /*03c0*/  ULDC UR4, c[0x0][0x150] ;  /* 0x0000540000047ab9 */ /* 0x001fe20000000800 */
[----:B------:R-:W-:Y:S02]  /*03d0*/  ELECT P0, URZ, PT ;  /* 0x00000000003f782f */ /* 0x000fe40003800000 */
[----:B------:R-:W-:Y:S01]  /*03e0*/  LEA.HI R3, R3, R4, RZ, 0x7 ;  /* 0x0000000403037211 */ /* 0x000fe200078f38ff */
[----:B------:R-:W-:Y:S01]  /*03f0*/  ULDC UR5, c[0x0][0x154] ;  /* 0x0000550000057ab9 */ /* 0x000fe20000000800 */
[----:B------:R-:W-:Y:S01]  /*0400*/  SHF.R.S32.HI R7, RZ, 0x1f, R2 ;  /* 0x0000001fff077819 */ /* 0x000fe20000011402 */
[----:B------:R-:W0:Y:S01]  /*0410*/  S2UR UR10, SR_CTAID.Y ;  /* 0x00000000000a79c3 */ /* 0x000e220000002600 */
[----:B------:R-:W-:Y:S01]  /*0420*/  LOP3.LUT R3, R3, 0xffffff80, RZ, 0xc0, !PT ;  /* 0xffffff8003037812 */ /* 0x000fe200078ec0ff */
[----:B------:R-:W-:Y:S01]  /*0430*/  ULDC UR8, c[0x0][0x144] ;  /* 0x0000510000087ab9 */ /* 0x000fe20000000800 */
[----:B------:R-:W-:Y:S01]  /*0440*/  LEA.HI R7, R7, R2, RZ, 0x2 ;  /* 0x0000000207077211 */ /* 0x000fe200078f10ff */
[----:B------:R-:W-:Y:S01]  /*0450*/  NOP ;  /* 0x0000000000007918 */ /* 0x000fe20000000000 */
[----:B------:R-:W-:Y:S01]  /*0460*/  NOP ;  /* 0x0000000000007918 */ /* 0x000fe20000000000 */
[----:B------:R-:W-:Y:S01]  /*0470*/  IMAD.IADD R3, R4, 0x1, -R3 ;  /* 0x0000000104037824 */ /* 0x000fe200078e0a03 */
[----:B------:R-:W-:Y:S01]  /*0480*/  LOP3.LUT R7, R7, 0x3ffffffc, RZ, 0xc0, !PT ;  /* 0x3ffffffc07077812 */ /* 0x000fe200078ec0ff */
[----:B------:R-:W-:Y:S01]  /*0490*/  ULDC UR11, c[0x0][0x148] ;  /* 0x00005200000b7ab9 */ /* 0x000fe20000000800 */
[----:B------:R-:W-:-:S02]  /*04a0*/  IMAD.MOV.U32 R17, RZ, RZ, 0x1 ;  /* 0x00000001ff117424 */ /* 0x000fc400078e00ff */
[----:B------:R-:W-:Y:S01]  /*04b0*/  SHF.R.S32.HI R4, RZ, 0x1f, R3 ;  /* 0x0000001fff047819 */ /* 0x000fe20000011403 */
[----:B------:R-:W-:-:S03]  /*04c0*/  IMAD.IADD R2, R2, 0x1, -R7 ;  /* 0x0000000102027824 */ /* 0x000fc600078e0a07 */
[----:B------:R-:W-:Y:S02]  /*04d0*/  LEA.HI R4, R4, R3, RZ, 0x3 ;  /* 0x0000000304047211 */ /* 0x000fe400078f18ff */
[----:B-----5:R-:W-:Y:S02]  /*04e0*/  I2FP.F32.U32 R5, UR13 ;  /* 0x0000000d00057c45 */ /* 0x020fe40008201000 */
[--C-:B------:R-:W-:Y:S02]  /*04f0*/  SHF.R.S32.HI R0, RZ, 0x3, R4.reuse ;  /* 0x00000003ff007819 */ /* 0x100fe40000011404 */
[----:B-1----:R-:W-:Y:S01]  /*0500*/  ISETP.NE.OR P0, PT, R6, RZ, !P0 ;  /* 0x000000ff0600720c */ /* 0x002fe20004705670 */
[----:B------:R-:W-:Y:S01]  /*0510*/  FMUL R8, R5, UR4 ;  /* 0x0000000405087c20 */ /* 0x000fe20008400000 */
[----:B------:R-:W-:-:S04]  /*0520*/  SHF.R.S32.HI R5, RZ, 0x1f, R4 ;  /* 0x0000001fff057819 */ /* 0x000fc80000011404 */
[----:B------:R-:W-:Y:S01]  /*0530*/  LEA.HI R5, R5, R0, RZ, 0x2 ;  /* 0x0000000005057211 */ /* 0x000fe200078f10ff */
[----:B------:R-:W1:Y:S03]  /*0540*/  F2I.U32.TRUNC.NTZ R8, R8 ;  /* 0x0000000800087305 */ /* 0x000e66000020f000 */
[----:B------:R-:W-:-:S03]  /*0550*/  LOP3.LUT R5, R5, 0xfffffffc, RZ, 0xc0, !PT ;  /* 0xfffffffc05057812 */ /* 0x000fc600078ec0ff */
[----:B------:R-:W-:Y:S01]  /*0560*/  VOTEU.ALL UP0, P0 ;  /* 0x00000000003f7886 */ /* 0x000fe20000000000 */
[----:B------:R-:W-:Y:S01]  /*0570*/  VOTEU.ALL UP1, P0 ;  /* 0x00000000003f7886 */ /* 0x000fe20000020000 */
[----:B------:R-:W-:Y:S01]  /*0580*/  IMAD.IADD R5, R0, 0x1, -R5 ;  /* 0x0000000100057824 */ /* 0x000fe200078e0a05 */
[----:B0-----:R-:W-:Y:S02]  /*0590*/  I2FP.F32.U32 R0, UR10 ;  /* 0x0000000a00007c45 */ /* 0x001fe40008201000 */
[----:B------:R-:W0:Y:S01]  /*05a0*/  @!UP0 S2UR UR7, SR_CgaCtaId ;  /* 0x00000000000789c3 */ /* 0x000e220000008800 */
[----:B------:R-:W-:Y:S01]  /*05b0*/  IMAD R2, R2, 0x4, R5 ;  /* 0x0000000402027824 */ /* 0x000fe200078e0205 */
[----:B------:R-:W-:Y:S01]  /*05c0*/  @!UP0 UMOV UR6, 0x400 ;  /* 0x0000040000068882 */ /* 0x000fe20000000000 */
[----:B------:R-:W-:Y:S01]  /*05d0*/  FMUL R4, R0, UR5 ;  /* 0x0000000500047c20 */ /* 0x000fe20008400000 */
[----:B-1----:R-:W-:Y:S02]  /*05e0*/  R2UR UR4, R8 ;  /* 0x00000000080472ca */ /* 0x002fe400000e0000 */
[----:B------:R-:W-:-:S03]  /*05f0*/  LEA.HI R0, R2, R2, RZ, 0x1 ;  /* 0x0000000202007211 */ /* 0x000fc600078f08ff */
[----:B------:R-:W1:Y:S01]  /*0600*/  F2I.U32.TRUNC.NTZ R4, R4 ;  /* 0x0000000400047305 */ /* 0x000e62000020f000 */
[----:B------:R-:W-:-:S05]  /*0610*/  LOP3.LUT R5, R0, 0xfffffffe, RZ, 0xc0, !PT ;  /* 0xfffffffe00057812 */ /* 0x000fca00078ec0ff */
[----:B------:R-:W-:Y:S02]  /*0620*/  IMAD.IADD R5, R2, 0x1, -R5 ;  /* 0x0000000102057824 */ /* 0x000fe400078e0a05 */
[----:B------:R-:W-:-:S04]  /*0630*/  UIADD3 UR4, -UR4, URZ, URZ ;  /* 0x0000003f04047290 */ /* 0x000fc8000fffe13f */
[----:B------:R-:W-:Y:S01]  /*0640*/  UIMAD UR8, UR8, UR4, UR13 ;  /* 0x00000004080872a4 */ /* 0x000fe2000f8e020d */
[----:B-1----:R-:W-:Y:S02]  /*0650*/  R2UR UR12, R4 ;  /* 0x00000000040c72ca */ /* 0x002fe400000e0000 */
[----:B------:R-:W-:Y:S01]  /*0660*/  UMOV UR4, 0x20 ;  /* 0x0000002000047882 */ /* 0x000fe20000000000 */
[----:B------:R-:W1:Y:S02]  /*0670*/  LDC R4, c[0x0][0x140] ;  /* 0x00005000ff047b82 */ /* 0x000e640000000800 */
[----:B------:R-:W-:Y:S01]  /*0680*/  ISETP.NE.AND P3, PT, R5, UR8, PT ;  /* 0x0000000805007c0c */ /* 0x000fe2000bf65270 */
[----:B------:R-:W-:-:S04]  /*0690*/  @!UP0 UIADD3 UR4, -UR4, 0x100000, URZ ;  /* 0x0010000004048890 */ /* 0x000fc8000fffe13f */
[----:B------:R-:W-:Y:S02]  /*06a0*/  @!UP0 USHF.L.U32 UR5, UR4, 0xb, URZ ;  /* 0x0000000b04058899 */ /* 0x000fe4000800063f */
[----:B------:R-:W-:Y:S01]  /*06b0*/  @!UP0 USHF.L.U32 UR4, UR4, 0x1, URZ ;  /* 0x0000000104048899 */ /* 0x000fe2000800063f */
[C---:B------:R-:W-:Y:S01]  /*06c0*/  IMAD.SHL.U32 R5, R2.reuse, 0x4, RZ ;  /* 0x0000000402057824 */ /* 0x040fe200078e00ff */
[----:B0-----:R-:W-:Y:S01]  /*06d0*/  @!UP0 ULEA UR6, UR7, UR6, 0x18 ;  /* 0x0000000607068291 */ /* 0x001fe2000f8ec03f */
[----:B------:R-:W-:Y:S01]  /*06e0*/  VOTEU.ALL UP0, P0 ;  /* 0x00000000003f7886 */ /* 0x000fe20000000000 */
[----:B------:R-:W-:Y:S02]  /*06f0*/  LOP3.LUT P0, RZ, R3, 0x7, RZ, 0xc0, !PT ;  /* 0x0000000703ff7812 */ /* 0x000fe4000780c0ff */
[----:B------:R-:W-:Y:S01]  /*0700*/  LOP3.LUT R152, R2, 0xc, R5, 0x78, !PT ;  /* 0x0000000c02987812 */ /* 0x000fe200078e7805 */
[----:B------:R-:W-:-:S03]  /*0710*/  UIADD3 UR12, -UR12, URZ, URZ ;  /* 0x0000003f0c0c7290 */ /* 0x000fc6000fffe13f */
[C---:B------:R-:W-:Y:S02]  /*0720*/  ISETP.LT.U32.AND P0, PT, R152.reuse, 0x2, !P0 ;  /* 0x000000029800780c */ /* 0x040fe40004701070 */
[----:B------:R-:W-:Y:S01]  /*0730*/  @P3 LEA.HI R0, R152, R152, RZ, 0x1 ;  /* 0x0000009898003211 */ /* 0x000fe200078f08ff */
[----:B------:R-:W0:Y:S02]  /*0740*/  FENCE.VIEW.ASYNC.S ;  /* 0x00000000000073c6 */ /* 0x000e240000000000 */
[----:B0-----:R-:W0:Y:S01]  /*0750*/  @!UP0 SYNCS.EXCH.64 URZ, [UR6+0x40], UR4 ;  /* 0x00004004063f85b2 */ /* 0x001e220008000100 */
[----:B------:R-:W-:Y:S02]  /*0760*/  @P3 SHF.R.S32.HI R0, RZ, 0x1, R0 ;  /* 0x00000001ff003819 */ /* 0x000fe40000011400 */
[----:B-1----:R-:W-:Y:S01]  /*0770*/  ISETP.EQ.U32.AND P2, PT, R4, 0x1, PT ;  /* 0x000000010400780c */ /* 0x002fe20003f42070 */
[----:B------:R1:W0:Y:S01]  /*0780*/  @!UP1 SYNCS.EXCH.64 URZ, [UR6+0x48], UR4 ;  /* 0x00004804063f95b2 */ /* 0x0002220008000100 */
[----:B------:R-:W-:Y:S01]  /*0790*/  NOP ;  /* 0x0000000000007918 */ /* 0x000fe20000000000 */
[----:B-1----:R-:W-:-:S06]  /*07a0*/  UIMAD UR4, UR11, UR12, UR10 ;  /* 0x0000000c0b0472a4 */ /* 0x002fcc000f8e020a */
[----:B------:R-:W-:Y:S02]  /*07b0*/  @P3 ISETP.NE.AND P4, PT, R0, UR4, PT ;  /* 0x0000000400003c0c */ /* 0x000fe4000bf85270 */
[----:B------:R-:W-:Y:S02]  /*07c0*/  SEL R0, RZ, 0x1, !P0 ;  /* 0x00000001ff007807 */ /* 0x000fe40004000000 */
[----:B------:R-:W-:-:S04]  /*07d0*/  @P3 SEL R17, RZ, 0x1, P4 ;  /* 0x00000001ff113807 */ /* 0x000fc80002000000 */
[----:B------:R-:W-:Y:S01]  /*07e0*/  LOP3.LUT R17, R17, R0, RZ, 0xc0, !PT ;  /* 0x0000000011117212 */ /* 0x000fe200078ec0ff */
[----:B------:R-:W-:Y:S06]  /*07f0*/  @!P2 BRA `(.L_x_3) ;  /* 0x000000000008a947 */ /* 0x000fec0003800000 */
[----:B0-234-:R-:W-:Y:S01]  /*0800*/  UCGABAR_ARV ;  /* 0x00000000000079c7 */ /* 0x01dfe20008000000 */
[----:B------:R-:W-:Y:S05]  /*0810*/  BRA `(.L_x_4) ;  /* 0x0000000000047947 */ /* 0x000fea0003800000 */
.L_x_3:
[----:B0-234-:R-:W-:Y:S01]  /*0820*/  NOP ;  /* 0x0000000000007918 */ /* 0x01dfe20000000000 */
.L_x_4:
[----:B------:R-:W-:Y:S01]  /*0830*/  ULDC UR4, c[0x0][0x65c] ;  /* 0x0001970000047ab9 */ /* 0x000fe20000000800 */
[----:B------:R-:W-:Y:S01]  /*0840*/  UMOV UR5, URZ ;  /* 0x0000003f00057c82 */ /* 0x000fe20008000000 */
[----:B------:R-:W-:-:S03]  /*0850*/  UISETP.NE.AND UP0, UPT, UR4, 0x1, UPT ;  /* 0x000000010400788c */ /* 0x000fc6000bf05270 */
[----:B------:R-:W-:Y:S01]  /*0860*/  UMOV UR4, UR13 ;  /* 0x0000000d00047c82 */ /* 0x000fe20008000000 */
[----:B------:R-:W-:Y:S02]  /*0870*/  UP2UR UR45, UPR, URZ, 0x1 ;  /* 0x000000013f2d7883 */ /* 0x000fe40008000000 */
[----:B------:R-:W-:Y:S02]  /*0880*/  PLOP3.LUT P0, PT, PT, PT, UP0, 0x80, 0x0 ;  /* 0x000000000000781c */ /* 0x000fe40003f0f008 */
[----:B------:R-:W-:Y:S02]  /*0890*/  PLOP3.LUT P3, PT, PT, PT, UP0, 0x80, 0x0 ;  /* 0x000000000000781c */ /* 0x000fe40003f6f008 */
[----:B------:R-:W-:Y:S01]  /*08a0*/  PLOP3.LUT P5, PT, PT, PT, UP0, 0x80, 0x0 ;  /* 0x000000000000781c */ /* 0x000fe20003faf008 */
[----:B------:R-:W-:Y:S01]  /*08b0*/  @UP0 ULDC UR14, c[0x0][0x10] ;  /* 0x00000400000e0ab9 */ /* 0x000fe20000000800 */
[----:B------:R-:W-:Y:S01]  /*08c0*/  @UP0 UMOV UR6, UR10 ;  /* 0x0000000a00060c82 */ /* 0x000fe20008000000 */
[----:B------:R-:W-:Y:S01]  /*08d0*/  @UP0 UMOV UR7, URZ ;  /* 0x0000003f00070c82 */ /* 0x000fe20008000000 */
[----:B------:R-:W-:Y:S01]  /*08e0*/  PLOP3.LUT P4, PT, PT, PT, UP0, 0x80, 0x0 ;  /* 0x000000000000781c */ /* 0x000fe20003f8f008 */
[----:B------:R-:W-:-:S03]  /*08f0*/  @UP0 UIMAD.WIDE.U32 UR14, UR13, UR14, UR6 ;  /* 0x0000000e0d0e02a5 */ /* 0x000fc6000f8e0006 */
[----:B------:R-:W-:Y:S01]  /*0900*/  @!UP0 ULDC UR7, c[0x0][0xc] ;  /* 0x0000030000078ab9 */ /* 0x000fe20000000800 */
[----:B------:R-:W-:Y:S01]  /*0910*/  @UP0 UMOV UR6, URZ ;  /* 0x0000003f00060c82 */ /* 0x000fe20008000000 */
[----:B------:R-:W-:Y:S01]  /*0920*/  @!UP0 UIMAD.WIDE.U32 UR4, UR10, UR7, UR4 ;  /* 0x000000070a0482a5 */ /* 0x000fe2000f8e0004 */
[----:B------:R-:W-:Y:S01]  /*0930*/  MOV R2, UR14 ;  /* 0x0000000e00027c02 */ /* 0x000fe20008000f00 */
[----:B------:R-:W-:Y:S02]  /*0940*/  @UP0 UIADD3 UR6, UR15, UR6, URZ ;  /* 0x000000060f060290 */ /* 0x000fe4000fffe03f */
[----:B------:R-:W-:Y:S02]  /*0950*/  IMAD.U32 R3, RZ, RZ, UR15 ;  /* 0x0000000fff037e24 */ /* 0x000fe4000f8e00ff */
[----:B------:R-:W-:Y:S02]  /*0960*/  IMAD.U32 R5, RZ, RZ, UR5 ;  /* 0x00000005ff057e24 */ /* 0x000fe4000f8e00ff */
[----:B------:R-:W-:-:S02]  /*0970*/  @P0 IMAD.MOV.U32 R7, RZ, RZ, R2 ;  /* 0x000000ffff070224 */ /* 0x000fc400078e0002 */
[----:B------:R-:W-:Y:S02]  /*0980*/  IMAD.U32 R2, RZ, RZ, UR4 ;  /* 0x00000004ff027e24 */ /* 0x000fe4000f8e00ff */
[----:B------:R-:W-:Y:S01]  /*0990*/  @P3 IMAD.U32 R6, RZ, RZ, UR6 ;  /* 0x00000006ff063e24 */ /* 0x000fe2000f8e00ff */
[----:B------:R-:W-:Y:S01]  /*09a0*/  @!P5 MOV R6, R5 ;  /* 0x000000050006d202 */ /* 0x000fe20000000f00 */
[----:B------:R-:W-:Y:S02]  /*09b0*/  @!P4 IMAD.MOV.U32 R7, RZ, RZ, R2 ;  /* 0x000000ffff07c224 */ /* 0x000fe400078e0002 */
[----:B------:R-:W-:Y:S02]  /*09c0*/  IMAD.U32 R3, RZ, RZ, UR5 ;  /* 0x00000005ff037e24 */ /* 0x000fe4000f8e00ff */
[----:B------:R0:W-:Y:S01]  /*09d0*/  STL [R1+0x200], R6 ;  /* 0x0002000601007387 */ /* 0x0001e20000100800 */
[----:B------:R-:W-:-:S03]  /*09e0*/  IMAD.U32 R4, RZ, RZ, UR4 ;  /* 0x00000004ff047e24 */ /* 0x000fc6000f8e00ff */
[----:B------:R0:W-:Y:S01]  /*09f0*/  STL [R1+0x204], R7 ;  /* 0x0002040701007387 */ /* 0x0001e20000100800 */
[----:B------:R-:W-:Y:S05]  /*0a00*/  @!P2 BRA `(.L_x_5) ;  /* 0x00000000000ca947 */ /* 0x000fea0003800000 */
[----:B------:R-:W-:Y:S01]  /*0a10*/  UCGABAR_WAIT ;  /* 0x0000000000007dc7 */ /* 0x000fe20008000000 */
[----:B------:R-:W-:Y:S01]  /*0a20*/  CCTL.IVALL ;  /* 0x00000000ff00798f */ /* 0x000fe20002000000 */
[----:B------:R-:W-:Y:S05]  /*0a30*/  BRA `(.L_x_6) ;  /* 0x0000000000047947 */ /* 0x000fea0003800000 */
.L_x_5:
[----:B------:R-:W-:Y:S06]  /*0a40*/  BAR.SYNC.DEFER_BLOCKING 0x0 ;  /* 0x0000000000007b1d */ /* 0x000fec0000010000 */
.L_x_6:
[----:B------:R-:W-:Y:S05]  /*0a50*/  @!P1 BRA `(.L_x_7) ;  /* 0x0000015400b09947 */ /* 0x000fea0003800000 */
[----:B------:R-:W-:-:S06]  /*0a60*/  UISETP.GT.U32.AND UP0, UPT, UR16, 0x1, UPT ;  /* 0x000000011000788c */ /* 0x000fcc000bf04070 */
[----:B------:R-:W-:-:S13]  /*0a70*/  PLOP3.LUT P0, PT, PT, PT, UP0, 0x80, 0x0 ;  /* 0x000000000000781c */ /* 0x000fda0003f0f008 */
[----:B------:R-:W-:Y:S05]  /*0a80*/  @P0 EXIT ;  /* 0x000000000000094d */ /* 0x000fea0003800000 */
[----:B------:R-:W-:Y:S01]  /*0a90*/  ULDC.64 UR4, c[0x0][0x650] ;  /* 0x0001940000047ab9 */ /* 0x000fe20000000a00 */
[----:B------:R-:W-:Y:S01]  /*0aa0*/  UMOV UR41, 0xffffffff ;  /* 0xffffffff00297882 */ /* 0x000fe20000000000 */
[----:B------:R-:W-:Y:S01]  /*0ab0*/  ISETP.GE.U32.AND P0, PT, R7, UR4, PT ;  /* 0x0000000407007c0c */ /* 0x000fe2000bf06070 */
[----:B------:R-:W-:Y:S01]  /*0ac0*/  UMOV UR42, 0xffffffff ;  /* 0xffffffff002a7882 */ /* 0x000fe20000000000 */
[----:B------:R-:W-:Y:S01]  /*0ad0*/  UMOV UR43, 0xffffffff ;  /* 0xffffffff002b7882 */ /* 0x000fe20000000000 */
[----:B------:R-:W-:Y:S02]  /*0ae0*/  PRMT R0, RZ, 0x7610, R0 ;  /* 0x00007610ff007816 */ /* 0x000fe40000000000 */
[----:B------:R-:W-:-:S13]  /*0af0*/  ISETP.GE.U32.AND.EX P0, PT, R6, UR5, PT, P0 ;  /* 0x0000000506007c0c */ /* 0x000fda000bf06100 */
[----:B------:R-:W-:Y:S05]  /*0b00*/  @P0 BRA `(.L_x_8) ;  /* 0x0000000400480947 */ /* 0x000fea0003800000 */
[----:B------:R-:W-:Y:S01]  /*0b10*/  ULDC.64 UR16, c[0x0][0x628] ;  /* 0x00018a0000107ab9 */ /* 0x000fe20000000a00 */
[C---:B------:R-:W-:Y:S01]  /*0b20*/  R2UR UR19, R7.reuse ;  /* 0x00000000071372ca */ /* 0x040fe200000e0000 */
[----:B------:R-:W-:Y:S01]  /*0b30*/  ULDC UR18, c[0x0][0x630] ;  /* 0x00018c0000127ab9 */ /* 0x000fe20000000800 */
[----:B------:R-:W-:Y:S02]  /*0b40*/  ISETP.NE.U32.AND P0, PT, RZ, UR16, PT ;  /* 0x00000010ff007c0c */ /* 0x000fe4000bf05070 */
[----:B------:R-:W-:Y:S02]  /*0b50*/  R2UR UR4, R7 ;  /* 0x00000000070472ca */ /* 0x000fe400000e0000 */
[----:B------:R-:W-:Y:S02]  /*0b60*/  ISETP.NE.AND.EX P0, PT, RZ, UR17, PT, P0 ;  /* 0x00000011ff007c0c */ /* 0x000fe4000bf05300 */
[----:B------:R-:W-:-:S11]  /*0b70*/  R2UR UR5, R6 ;  /* 0x00000000060572ca */ /* 0x000fd600000e0000 */
[----:B------:R-:W-:Y:S05]  /*0b80*/  @!P0 BRA `(.L_x_9) ;  /* 0x0000000000308947 */ /* 0x000fea0003800000 */
[----:B------:R-:W-:Y:S01]  /*0b90*/  R2UR UR4, R7 ;  /* 0x00000000070472ca */ /* 0x000fe200000e0000 */
[----:B------:R-:W-:Y:S01]  /*0ba0*/  ULDC UR9, c[0x0][0x634] ;  /* 0x00018d0000097ab9 */ /* 0x000fe20000000800 */
[----:B------:R-:W-:-:S11]  /*0bb0*/  R2UR UR13, R6 ;  /* 0x00000000060d72ca */ /* 0x000fd600000e0000 */
[----:B------:R-:W-:-:S04]  /*0bc0*/  UIADD3 UR9, UP0, UR4, UR9, URZ ;  /* 0x0000000904097290 */ /* 0x000fc8000ff1e03f */
[----:B------:R-:W-:-:S04]  /*0bd0*/  UIADD3.X UR13, URZ, UR13, URZ, UP0, !UPT ;  /* 0x0000000d3f0d7290 */ /* 0x000fc800087fe43f */
[----:B------:R-:W-:-:S04]  /*0be0*/  UIMAD.WIDE.U32 UR4, UR13, UR16, URZ ;  /* 0x000000100d0472a5 */ /* 0x000fc8000f8e003f */
[----:B------:R-:W-:Y:S02]  /*0bf0*/  UIMAD.WIDE.U32 UR6, UP0, UR9, UR17, UR4 ;  /* 0x00000011090672a5 */ /* 0x000fe4000f800004 */
[----:B------:R-:W-:Y:S02]  /*0c00*/  UIMAD.WIDE.U32 UR4, UR9, UR16, URZ ;  /* 0x00000010090472a5 */ /* 0x000fe4000f8e003f */
[----:B------:R-:W-:Y:S02]  /*0c10*/  UIADD3.X UR15, URZ, URZ, URZ, UP0, !UPT ;  /* 0x0000003f3f0f7290 */ /* 0x000fe400087fe43f */
[----:B------:R-:W-:Y:S01]  /*0c20*/  UIADD3 URZ, UP0, UR5, UR6, URZ ;  /* 0x00000006053f7290 */ /* 0x000fe2000ff1e03f */
[----:B------:R-:W-:-:S03]  /*0c30*/  UMOV UR14, UR7 ;  /* 0x00000007000e7c82 */ /* 0x000fc60008000000 */
[----:B------:R-:W-:-:S12]  /*0c40*/  UIMAD.WIDE.U32.X UR4, UR13, UR17, UR14, UP0 ;  /* 0x000000110d0472a5 */ /* 0x000fd800080e040e */
.L_x_9:
[----:B------:R-:W-:Y:S01]  /*0c50*/  USHF.R.U64 UR43, UR4, UR18, UR5 ;  /* 0x00000012042b7299 */ /* 0x000fe20008001205 */
[----:B------:R-:W-:Y:S01]  /*0c60*/  R2UR UR7, R6 ;  /* 0x00000000060772ca */ /* 0x000fe200000e0000 */
[----:B------:R-:W-:Y:S02]  /*0c70*/  USHF.R.U32.HI UR4, URZ, UR18, UR5 ;  /* 0x000000123f047299 */ /* 0x000fe40008011605 */
[----:B------:R-:W-:Y:S01]  /*0c80*/  UIADD3 UR5, UP0, URZ, -UR43, URZ ;  /* 0x8000002b3f057290 */ /* 0x000fe2000ff1e03f */
[----:B------:R-:W-:Y:S01]  /*0c90*/  ULDC.64 UR14, c[0x0][0x620] ;  /* 0x00018800000e7ab9 */ /* 0x000fe20000000a00 */
[----:B------:R-:W-:Y:S02]  /*0ca0*/  UMOV UR6, UR19 ;  /* 0x0000001300067c82 */ /* 0x000fe40008000000 */
[----:B------:R-:W-:Y:S01]  /*0cb0*/  UIADD3.X UR4, URZ, ~UR4, URZ, UP0, !UPT ;  /* 0x800000043f047290 */ /* 0x000fe200087fe43f */
[----:B------:R-:W-:Y:S01]  /*0cc0*/  ULDC UR9, c[0x0][0x618] ;  /* 0x0001860000097ab9 */ /* 0x000fe20000000800 */
[----:B------:R-:W-:-:S02]  /*0cd0*/  UIMAD UR12, UR11, UR12, UR10 ;  /* 0x0000000c0b0c72a4 */ /* 0x000fc4000f8e020a */
[----:B------:R-:W-:Y:S02]  /*0ce0*/  UIMAD UR4, UR4, UR14, URZ ;  /* 0x0000000e040472a4 */ /* 0x000fe4000f8e023f */
[----:B------:R-:W-:Y:S02]  /*0cf0*/  UIMAD.WIDE.U32 UR6, UR5, UR14, UR6 ;  /* 0x0000000e050672a5 */ /* 0x000fe4000f8e0006 */
[----:B------:R-:W-:Y:S01]  /*0d00*/  UIMAD UR4, UR5, UR15, UR4 ;  /* 0x0000000f050472a4 */ /* 0x000fe2000f8e0204 */
[----:B------:R-:W-:Y:S01]  /*0d10*/  ULDC UR10, c[0x0][0x608] ;  /* 0x00018200000a7ab9 */ /* 0x000fe20000000800 */
[----:B------:R-:W-:Y:S02]  /*0d20*/  ULDC UR18, c[0x0][0x658] ;  /* 0x0001960000127ab9 */ /* 0x000fe40000000800 */
[----:B------:R-:W-:Y:S01]  /*0d30*/  UIADD3 UR7, UR7, UR4, URZ ;  /* 0x0000000407077290 */ /* 0x000fe2000fffe03f */
[----:B------:R-:W-:Y:S02]  /*0d40*/  UMOV UR11, 0xffffffff ;  /* 0xffffffff000b7882 */ /* 0x000fe40000000000 */
[----:B------:R-:W-:Y:S01]  /*0d50*/  ULDC.64 UR4, c[0x0][0x640] ;  /* 0x0001900000047ab9 */ /* 0x000fe20000000a00 */
[----:B------:R-:W-:Y:S01]  /*0d60*/  USHF.R.U64 UR16, UR6, UR9, UR7 ;  /* 0x0000000906107299 */ /* 0x000fe20008001207 */
[----:B------:R-:W-:Y:S01]  /*0d70*/  ISETP.NE.U32.AND P0, PT, RZ, UR4, PT ;  /* 0x00000004ff007c0c */ /* 0x000fe2000bf05070 */
[----:B------:R-:W-:-:S02]  /*0d80*/  USHF.R.U32.HI UR7, URZ, UR9, UR7 ;  /* 0x000000093f077299 */ /* 0x000fc40008011607 */
[----:B------:R-:W-:Y:S01]  /*0d90*/  USHF.L.U32 UR6, UR11, UR18, URZ ;  /* 0x000000120b067299 */ /* 0x000fe2000800063f */
[----:B------:R-:W-:Y:S01]  /*0da0*/  ISETP.NE.AND.EX P0, PT, RZ, UR5, PT, P0 ;  /* 0x00000005ff007c0c */ /* 0x000fe2000bf05300 */
[----:B------:R-:W-:Y:S02]  /*0db0*/  USHF.R.U64 UR22, UR16, UR10, UR7 ;  /* 0x0000000a10167299 */ /* 0x000fe40008001207 */
[----:B------:R-:W-:Y:S02]  /*0dc0*/  USHF.R.U32.HI UR7, URZ, UR10, UR7 ;  /* 0x0000000a3f077299 */ /* 0x000fe40008011607 */
[----:B------:R-:W-:Y:S02]  /*0dd0*/  UISETP.NE.AND UP1, UPT, UR45, URZ, UPT ;  /* 0x0000003f2d00728c */ /* 0x000fe4000bf25270 */
[----:B------:R-:W-:Y:S01]  /*0de0*/  USHF.R.U64 UR23, UR22, UR18, UR7 ;  /* 0x0000001216177299 */ /* 0x000fe20008001207 */
[----:B------:R-:W-:Y:S01]  /*0df0*/  ULDC UR17, c[0x0][0x600] ;  /* 0x0001800000117ab9 */ /* 0x000fe20000000800 */
[----:B------:R-:W-:-:S02]  /*0e00*/  ULOP3.LUT UR13, URZ, UR6, URZ, 0x33, !UPT ;  /* 0x000000063f0d7292 */ /* 0x000fc4000f8e333f */
[----:B------:R-:W-:Y:S02]  /*0e10*/  UIADD3 UR15, UR17, -0x1, URZ ;  /* 0xffffffff110f7890 */ /* 0x000fe4000fffe03f */
[----:B------:R-:W-:Y:S02]  /*0e20*/  USEL UR12, UR8, UR12, !UP1 ;  /* 0x0000000c080c7287 */ /* 0x000fe4000c800000 */
[----:B------:R-:W-:Y:S01]  /*0e30*/  USHF.R.U32.HI UR7, URZ, UR18, UR7 ;  /* 0x000000123f077299 */ /* 0x000fe20008011607 */
[----:B------:R-:W-:Y:S01]  /*0e40*/  ULDC UR19, c[0x0][0x648] ;  /* 0x0001920000137ab9 */ /* 0x000fe20000000800 */
[----:B------:R-:W-:Y:S01]  /*0e50*/  ULDC UR20, c[0x0][0x638] ;  /* 0x00018e0000147ab9 */ /* 0x000fe20000000800 */
[----:B------:R-:W-:Y:S01]  /*0e60*/  UMOV UR21, 0x1 ;  /* 0x0000000100157882 */ /* 0x000fe20000000000 */
[----:B------:R-:W-:Y:S01]  /*0e70*/  UMOV UR6, UR23 ;  /* 0x0000001700067c82 */ /* 0x000fe20008000000 */
[----:B------:R-:W-:Y:S07]  /*0e80*/  @!P0 BRA `(.L_x_10) ;  /* 0x0000000000308947 */ /* 0x000fee0003800000 */
[----:B------:R-:W-:Y:S02]  /*0e90*/  ULDC UR10, c[0x0][0x64c] ;  /* 0x00019300000a7ab9 */ /* 0x000fe40000000800 */
        /* <DEDUP_REMOVED lines=8> */
[----:B------:R-:W-:-:S07]  /*0f20*/  UIMAD.WIDE.U32.X UR4, UR14, UR5, UR10, UP0 ;  /* 0x000000050e0472a5 */ /* 0x000fce00080e040a */
[----:B------:R-:W-:Y:S01]  /*0f30*/  UMOV UR6, UR4 ;  /* 0x0000000400067c82 */ /* 0x000fe20008000000 */
[----:B------:R-:W-:-:S05]  /*0f40*/  UMOV UR7, UR5 ;  /* 0x0000000500077c82 */ /* 0x000fca0008000000 */
.L_x_10:
[----:B------:R-:W-:Y:S01]  /*0f50*/  USHF.R.U64 UR5, UR6, UR19, UR7 ;  /* 0x0000001306057299 */ /* 0x000fe20008001207 */
[----:B------:R-:W-:Y:S01]  /*0f60*/  IMAD.MOV.U32 R0, RZ, RZ, 0x1 ;  /* 0x00000001ff007424 */ /* 0x000fe200078e00ff */
[----:B------:R-:W-:Y:S02]  /*0f70*/  USHF.L.U32 UR4, UR21, UR18, URZ ;  /* 0x0000001215047299 */ /* 0x000fe4000800063f */
[----:B------:R-:W-:Y:S02]  /*0f80*/  ULOP3.LUT UR13, UR22, UR13, URZ, 0xc0, !UPT ;  /* 0x0000000d160d7292 */ /* 0x000fe4000f8ec03f */
[----:B------:R-:W-:Y:S02]  /*0f90*/  UIADD3 UR6, -UR5, URZ, URZ ;  /* 0x0000003f05067290 */ /* 0x000fe4000fffe13f */
[----:B------:R-:W-:Y:S02]  /*0fa0*/  UIMAD UR13, UR4, UR5, UR13 ;  /* 0x00000005040d72a4 */ /* 0x000fe4000f8e020d */
[----:B------:R-:W-:-:S02]  /*0fb0*/  ULOP3.LUT UR15, UR16, UR15, URZ, 0xc0, !UPT ;  /* 0x0000000f100f7292 */ /* 0x000fc4000f8ec03f */
[----:B------:R-:W-:Y:S01]  /*0fc0*/  UIMAD UR4, UR6, UR20, UR23 ;  /* 0x00000014060472a4 */ /* 0x000fe2000f8e0217 */
[----:B------:R-:W-:Y:S01]  /*0fd0*/  ULDC UR5, c[0x0][0x610] ;  /* 0x0001840000057ab9 */ /* 0x000fe20000000800 */
[----:B------:R-:W-:Y:S02]  /*0fe0*/  UISETP.NE.AND UP0, UPT, UR45, URZ, UPT ;  /* 0x0000003f2d00728c */ /* 0x000fe4000bf05270 */
[----:B------:R-:W-:Y:S02]  /*0ff0*/  UIMAD UR12, UR13, UR5, UR12 ;  /* 0x000000050d0c72a4 */ /* 0x000fe4000f8e020c */
[----:B------:R-:W-:-:S04]  /*1000*/  UIMAD UR4, UR4, UR17, UR15 ;  /* 0x00000011040472a4 */ /* 0x000fc8000f8e020f */
[----:B------:R-:W-:Y:S02]  /*1010*/  USEL UR42, UR4, UR12, !UP0 ;  /* 0x0000000c042a7287 */ /* 0x000fe4000c000000 */
[----:B------:R-:W-:-:S12]  /*1020*/  USEL UR41, UR12, UR4, !UP0 ;  /* 0x000000040c297287 */ /* 0x000fd8000c000000 */
.L_x_8:
[----:B------:R-:W-:-:S08]  /*1030*/  NOP ;  /* 0x0000000000007918 */ /* 0x000fd00000000000 */
[----:B------:R-:W1:Y:S02]  /*1040*/  USETMAXREG.TRY_ALLOC.CTAPOOL UP0, 0xf0 ;  /* 0x000000f0000079c8 */ /* 0x000e640008000600 */
[----:B-1----:R-:W-:-:S13]  /*1050*/  PLOP3.LUT P0, PT, PT, PT, UP0, 0x80, 0x0 ;  /* 0x000000000000781c */ /* 0x002fda0003f0f008 */
[----:B------:R-:W-:Y:S05]  /*1060*/  @!P0 BRA `(.L_x_8) ;  /* 0xfffffffc00f08947 */ /* 0x000fea000383ffff */
[----:B------:R-:W-:Y:S01]  /*1070*/  ULDC.64 UR4, c[0x0][0x598] ;  /* 0x0001660000047ab9 */ /* 0x000fe20000000a00 */
[----:B------:R-:W-:Y:S01]  /*1080*/  ULDC.64 UR36, c[0x0][0x208] ;  /* 0x0000820000247ab9 */ /* 0x000fe20000000a00 */
[----:B------:R-:W-:-:S04]  /*1090*/  ISETP.NE.U32.AND P0, PT, RZ, UR4, PT ;  /* 0x00000004ff007c0c */ /* 0x000fc8000bf05070 */
[----:B------:R-:W-:-:S13]  /*10a0*/  ISETP.NE.AND.EX P0, PT, RZ, UR5, PT, P0 ;  /* 0x00000005ff007c0c */ /* 0x000fda000bf05300 */
[----:B------:R-:W-:Y:S05]  /*10b0*/  @!P0 BRA `(.L_x_11) ;  /* 0x00000000001c8947 */ /* 0x000fea0003800000 */
[----:B------:R-:W1:Y:S02]  /*10c0*/  LDC.64 R2, c[0x0][0x598] ;  /* 0x00016600ff027b82 */ /* 0x000e640000000a00 */
[----:B-1----:R-:W2:Y:S02]  /*10d0*/  LDG.E.64 R2, desc[UR36][R2.64] ;  /* 0x0000002402027981 */ /* 0x002ea4000c1e1b00 */
[----:B--2---:R-:W-:-:S04]  /*10e0*/  ISETP.NE.U32.AND P0, PT, R2, RZ, PT ;  /* 0x000000ff0200720c */ /* 0x004fc80003f05070 */
[----:B------:R-:W-:-:S13]  /*10f0*/  ISETP.NE.AND.EX P0, PT, R3, RZ, PT, P0 ;  /* 0x000000ff0300720c */ /* 0x000fda0003f05300 */
[----:B------:R-:W-:Y:S05]  /*1100*/  @!P0 BRA `(.L_x_11) ;  /* 0x0000000000088947 */ /* 0x000fea0003800000 */
[----:B------:R1:W5:Y:S01]  /*1110*/  LD.E R2, desc[UR36][R2.64] ;  /* 0x0000002402027980 */ /* 0x000362000c101900 */
[----:B------:R-:W-:Y:S05]  /*1120*/  BRA `(.L_x_12) ;  /* 0x0000000000247947 */ /* 0x000fea0003800000 */
.L_x_11:
[----:B------:R-:W-:Y:S02]  /*1130*/  ULDC.64 UR4, c[0x0][0x588] ;  /* 0x0001620000047ab9 */ /* 0x000fe40000000a00 */
[----:B------:R-:W-:-:S04]  /*1140*/  ISETP.NE.U32.AND P0, PT, RZ, UR4, PT ;  /* 0x00000004ff007c0c */ /* 0x000fc8000bf05070 */
[----:B------:R-:W-:-:S13]  /*1150*/  ISETP.NE.AND.EX P0, PT, RZ, UR5, PT, P0 ;  /* 0x00000005ff007c0c */ /* 0x000fda000bf05300 */
[----:B------:R-:W-:Y:S05]  /*1160*/  @!P0 BRA `(.L_x_13) ;  /* 0x00000000000c8947 */ /* 0x000fea0003800000 */
[----:B------:R-:W1:Y:S02]  /*1170*/  LDC.64 R2, c[0x0][0x588] ;  /* 0x00016200ff027b82 */ /* 0x000e640000000a00 */
[----:B-1----:R2:W5:Y:S01]  /*1180*/  LDG.E R2, desc[UR36][R2.64] ;  /* 0x0000002402027981 */ /* 0x002562000c1e1900 */
[----:B------:R-:W-:Y:S05]  /*1190*/  BRA `(.L_x_12) ;  /* 0x0000000000087947 */ /* 0x000fea0003800000 */
.L_x_13:
[----:B------:R-:W-:Y:S02]  /*11a0*/  ULDC UR4, c[0x0][0x580] ;  /* 0x0001600000047ab9 */ /* 0x000fe40000000800 */
[----:B------:R-:W-:-:S07]  /*11b0*/  IMAD.U32 R2, RZ, RZ, UR4 ;  /* 0x00000004ff027e24 */ /* 0x000fce000f8e00ff */
.L_x_12:
[----:B------:R-:W-:Y:S02]  /*11c0*/  ULDC.64 UR4, c[0x0][0x5a0] ;  /* 0x0001680000047ab9 */ /* 0x000fe40000000a00 */
[----:B------:R-:W-:-:S04]  /*11d0*/  ISETP.NE.U32.AND P0, PT, RZ, UR4, PT ;  /* 0x00000004ff007c0c */ /* 0x000fc8000bf05070 */
[----:B------:R-:W-:-:S13]  /*11e0*/  ISETP.NE.AND.EX P0, PT, RZ, UR5, PT, P0 ;  /* 0x00000005ff007c0c */ /* 0x000fda000bf05300 */
[----:B------:R-:W-:Y:S05]  /*11f0*/  @!P0 BRA `(.L_x_14) ;  /* 0x00000000001c8947 */ /* 0x000fea0003800000 */
[----:B------:R-:W3:Y:S02]  /*1200*/  LDC.64 R4, c[0x0][0x5a0] ;  /* 0x00016800ff047b82 */ /* 0x000ee40000000a00 */
[----:B---3--:R-:W3:Y:S02]  /*1210*/  LDG.E.64 R4, desc[UR36][R4.64] ;  /* 0x0000002404047981 */ /* 0x008ee4000c1e1b00 */
[----:B---3--:R-:W-:-:S04]  /*1220*/  ISETP.NE.U32.AND P0, PT, R4, RZ, PT ;  /* 0x000000ff0400720c */ /* 0x008fc80003f05070 */
[----:B------:R-:W-:-:S13]  /*1230*/  ISETP.NE.AND.EX P0, PT, R5, RZ, PT, P0 ;  /* 0x000000ff0500720c */ /* 0x000fda0003f05300 */
[----:B------:R-:W-:Y:S05]  /*1240*/  @!P0 BRA `(.L_x_14) ;  /* 0x0000000000088947 */ /* 0x000fea0003800000 */
[----:B------:R3:W5:Y:S01]  /*1250*/  LD.E R16, desc[UR36][R4.64] ;  /* 0x0000002404107980 */ /* 0x000762000c101900 */
[----:B------:R-:W-:Y:S05]  /*1260*/  BRA `(.L_x_15) ;  /* 0x0000000000247947 */ /* 0x000fea0003800000 */
.L_x_14:
[----:B------:R-:W-:Y:S02]  /*1270*/  ULDC.64 UR4, c[0x0][0x590] ;  /* 0x0001640000047ab9 */ /* 0x000fe40000000a00 */
[----:B------:R-:W-:-:S04]  /*1280*/  ISETP.NE.U32.AND P0, PT, RZ, UR4, PT ;  /* 0x00000004ff007c0c */ /* 0x000fc8000bf05070 */
[----:B------:R-:W-:-:S13]  /*1290*/  ISETP.NE.AND.EX P0, PT, RZ, UR5, PT, P0 ;  /* 0x00000005ff007c0c */ /* 0x000fda000bf05300 */
[----:B------:R-:W-:Y:S05]  /*12a0*/  @!P0 BRA `(.L_x_16) ;  /* 0x00000000000c8947 */ /* 0x000fea0003800000 */
[----:B------:R-:W3:Y:S02]  /*12b0*/  LDC.64 R4, c[0x0][0x590] ;  /* 0x00016400ff047b82 */ /* 0x000ee40000000a00 */
[----:B---3--:R4:W5:Y:S01]  /*12c0*/  LDG.E R16, desc[UR36][R4.64] ;  /* 0x0000002404107981 */ /* 0x008962000c1e1900 */
[----:B------:R-:W-:Y:S05]  /*12d0*/  BRA `(.L_x_15) ;  /* 0x0000000000087947 */ /* 0x000fea0003800000 */
.L_x_16:
[----:B------:R-:W-:Y:S02]  /*12e0*/  ULDC UR4, c[0x0][0x584] ;  /* 0x0001610000047ab9 */ /* 0x000fe40000000800 */
[----:B------:R-:W-:-:S07]  /*12f0*/  IMAD.U32 R16, RZ, RZ, UR4 ;  /* 0x00000004ff107e24 */ /* 0x000fce000f8e00ff */
.L_x_15:
[----:B------:R-:W-:-:S13]  /*1300*/  LOP3.LUT P0, RZ, R0, 0xff, RZ, 0xc0, !PT ;  /* 0x000000ff00ff7812 */ /* 0x000fda000780c0ff */
[----:B------:R-:W-:Y:S05]  /*1310*/  @!P0 EXIT ;  /* 0x000000000000894d */ /* 0x000fea0003800000 */
[----:B------:R-:W-:Y:S01]  /*1320*/  ULDC UR4, c[0x0][0x28c] ;  /* 0x0000a30000047ab9 */ /* 0x000fe20000000800 */
[----:B------:R-:W-:Y:S01]  /*1330*/  UMOV UR38, URZ ;  /* 0x0000003f00267c82 */ /* 0x000fe20008000000 */
[----:B------:R-:W-:Y:S01]  /*1340*/  UIADD3 UR4, UR4, 0x1f, URZ ;  /* 0x0000001f04047890 */ /* 0x000fe2000fffe03f */
[----:B------:R-:W-:-:S03]  /*1350*/  UMOV UR39, URZ ;  /* 0x0000003f00277c82 */ /* 0x000fc60008000000 */
[----:B------:R-:W-:-:S04]  /*1360*/  USHF.R.S32.HI UR5, URZ, 0x1f, UR4 ;  /* 0x0000001f3f057899 */ /* 0x000fc80008011404 */
[----:B------:R-:W-:-:S04]  /*1370*/  ULEA.HI UR5, UR5, UR4, URZ, 0x5 ;  /* 0x0000000405057291 */ /* 0x000fc8000f8f283f */
[----:B------:R-:W-:-:S12]  /*1380*/  USHF.R.S32.HI UR44, URZ, 0x5, UR5 ;  /* 0x000000053f2c7899 */ /* 0x000fd80008011405 */
.L_x_546:
[----:B------:R-:W0:Y:S01]  /*1390*/  S2R R0, SR_TID.X ;  /* 0x0000000000007919 */ /* 0x000e220000002100 */
[----:B-1----:R-:W1:Y:S01]  /*13a0*/  S2UR UR7, SR_CgaCtaId ;  /* 0x00000000000779c3 */ /* 0x002e620000008800 */
[----:B------:R-:W-:Y:S02]  /*13b0*/  UMOV UR6, 0x400 ;  /* 0x0000040000067882 */ /* 0x000fe40000000000 */
[----:B-1----:R-:W-:Y:S01]  /*13c0*/  ULEA UR6, UR7, UR6, 0x18 ;  /* 0x0000000607067291 */ /* 0x002fe2000f8ec03f */
[----:B0-----:R-:W-:-:S04]  /*13d0*/  LOP3.LUT R0, R0, 0x80, RZ, 0xc0, !PT ;  /* 0x0000008000007812 */ /* 0x001fc800078ec0ff */
[----:B------:R-:W-:-:S06]  /*13e0*/  SHF.R.U32.HI R0, RZ, 0x7, R0 ;  /* 0x00000007ff007819 */ /* 0x000fcc0000011600 */
[----:B------:R-:W0:Y:S02]  /*13f0*/  SHFL.IDX PT, R0, R0, RZ, 0x1f ;  /* 0x00001fff00007589 */ /* 0x000e2400000e0000 */
[----:B0-----:R-:W-:-:S13]  /*1400*/  R2UR UR4, R0 ;  /* 0x00000000000472ca */ /* 0x001fda00000e0000 */
[----:B------:R-:W-:-:S04]  /*1410*/  ULEA.HI UR5, UR4, UR4, URZ, 0x1 ;  /* 0x0000000404057291 */ /* 0x000fc8000f8f083f */
[----:B------:R-:W-:-:S04]  /*1420*/  ULOP3.LUT UR5, UR5, 0xffffe, URZ, 0xc0, !UPT ;  /* 0x000ffffe05057892 */ /* 0x000fc8000f8ec03f */
[----:B------:R-:W-:-:S03]  /*1430*/  UIADD3 UR5, UR4, -UR5, URZ ;  /* 0x8000000504057290 */ /* 0x000fc6000fffe03f */
[----:B------:R-:W-:Y:S01]  /*1440*/  ULDC UR4, c[0x0][0x28c] ;  /* 0x0000a30000047ab9 */ /* 0x000fe20000000800 */
[----:B------:R-:W-:Y:S01]  /*1450*/  ULEA UR5, UR5, UR6, 0xc ;  /* 0x0000000605057291 */ /* 0x000fe2000f8e603f */
[----:B------:R-:W-:-:S03]  /*1460*/  ISETP.LT.AND P0, PT, RZ, UR4, PT ;  /* 0x00000004ff007c0c */ /* 0x000fc6000bf01270 */
[----:B------:R-:W-:-:S04]  /*1470*/  UIADD3 UR5, UR5, 0x100, URZ ;  /* 0x0000010005057890 */ /* 0x000fc8000fffe03f */
[----:B------:R-:W-:-:S04]  /*1480*/  USHF.R.U32.HI UR5, URZ, 0x4, UR5 ;  /* 0x000000043f057899 */ /* 0x000fc80008011605 */
[----:B------:R-:W-:Y:S02]  /*1490*/  ULOP3.LUT UR46, UR5, 0x3fff, URZ, 0xc0, !UPT ;  /* 0x00003fff052e7892 */ /* 0x000fe4000f8ec03f */
[----:B---3--:R-:W-:Y:S10]  /*14a0*/  @P0 BRA `(.L_x_17) ;  /* 0x0000000000400947 */ /* 0x008ff40003800000 */
[----:B------:R-:W-:Y:S01]  /*14b0*/  MOV R0, 0x0 ;  /* 0x0000000000007802 */ /* 0x000fe20000000f00 */
[----:B------:R-:W-:Y:S01]  /*14c0*/  ULDC.64 UR4, c[0x4][0x68] ;  /* 0x01001a0000047ab9 */ /* 0x000fe20000000a00 */
[----:B------:R-:W-:Y:S01]  /*14d0*/  ULDC.64 UR6, c[0x4][0x8] ;  /* 0x0100020000067ab9 */ /* 0x000fe20000000a00 */
[----:B---34-:R-:W-:Y:S01]  /*14e0*/  IMAD.U32 R4, RZ, RZ, UR4 ;  /* 0x00000004ff047e24 */ /* 0x018fe2000f8e00ff */
[----:B------:R0:W1:Y:S01]  /*14f0*/  LDC.64 R14, c[0x4][R0] ;  /* 0x01000000000e7b82 */ /* 0x0000620000000a00 */
[----:B------:R-:W-:Y:S01]  /*1500*/  IMAD.U32 R5, RZ, RZ, UR5 ;  /* 0x00000005ff057e24 */ /* 0x000fe2000f8e00ff */
[----:B------:R-:W-:Y:S01]  /*1510*/  ULDC.64 UR4, c[0x4][0x70] ;  /* 0x01001c0000047ab9 */ /* 0x000fe20000000a00 */
[----:B------:R-:W-:Y:S01]  /*1520*/  IMAD.U32 R10, RZ, RZ, UR6 ;  /* 0x00000006ff0a7e24 */ /* 0x000fe2000f8e00ff */
[----:B------:R-:W-:Y:S01]  /*1530*/  MOV R11, UR7 ;  /* 0x00000007000b7c02 */ /* 0x000fe20008000f00 */
[----:B------:R-:W-:Y:S02]  /*1540*/  IMAD.U32 R6, RZ, RZ, UR4 ;  /* 0x00000004ff067e24 */ /* 0x000fe4000f8e00ff */
[----:B------:R-:W-:-:S02]  /*1550*/  IMAD.U32 R7, RZ, RZ, UR5 ;  /* 0x00000005ff077e24 */ /* 0x000fc4000f8e00ff */
[----:B------:R-:W-:Y:S02]  /*1560*/  IMAD.MOV.U32 R8, RZ, RZ, 0x1e1 ;  /* 0x000001e1ff087424 */ /* 0x000fe400078e00ff */
[----:B------:R-:W-:Y:S02]  /*1570*/  IMAD.MOV.U32 R12, RZ, RZ, 0x1 ;  /* 0x00000001ff0c7424 */ /* 0x000fe400078e00ff */
[----:B0-----:R-:W-:-:S07]  /*1580*/  IMAD.MOV.U32 R13, RZ, RZ, RZ ;  /* 0x000000ffff0d7224 */ /* 0x001fce00078e00ff */
[----:B------:R-:W-:-:S07]  /*1590*/  LEPC R20, `(.L_x_17) ;  /* 0x000000001014794e */ /* 0x000fce0000000000 */
[----:B-12--5:R-:W-:Y:S05]  /*15a0*/  CALL.ABS.NOINC R14 ;  /* 0x000000000e007343 */ /* 0x026fea0003c00000 */
.L_x_17:
[----:B------:R-:W-:-:S06]  /*15b0*/  ULOP3.LUT UR4, UR40, 0x1, URZ, 0xfc, !UPT ;  /* 0x0000000128047892 */ /* 0x000fcc000f8efc3f */
[----:B------:R-:W-:-:S05]  /*15c0*/  IMAD.U32 R0, RZ, RZ, UR4 ;  /* 0x00000004ff007e24 */ /* 0x000fca000f8e00ff */
[----:B------:R-:W-:-:S13]  /*15d0*/  ISETP.NE.AND P0, PT, R0, 0x3, PT ;  /* 0x000000030000780c */ /* 0x000fda0003f05270 */
[----:B------:R-:W-:Y:S05]  /*15e0*/  @!P0 BRA `(.L_x_18) ;  /* 0x0000000000048947 */ /* 0x000fea0003800000 */
[----:B------:R-:W-:Y:S01]  /*15f0*/  BPT.TRAP 0x1 ;  /* 0x000000040000795c */ /* 0x000fe20000300000 */
.L_x_18:
[----:B------:R-:W0:Y:S01]  /*1600*/  S2UR UR5, SR_CgaCtaId ;  /* 0x00000000000579c3 */ /* 0x000e220000008800 */
[----:B------:R-:W-:Y:S01]  /*1610*/  UMOV UR4, 0x400 ;  /* 0x0000040000047882 */ /* 0x000fe20000000000 */
[----:B--2---:R-:W-:Y:S02]  /*1620*/  IMAD.U32 R3, RZ, RZ, UR38 ;  /* 0x00000026ff037e24 */ /* 0x004fe4000f8e00ff */
[----:B---34-:R-:W-:-:S03]  /*1630*/  IMAD.U32 R5, RZ, RZ, UR39 ;  /* 0x00000027ff057e24 */ /* 0x018fc6000f8e00ff */
[----:B------:R-:W-:Y:S01]  /*1640*/  SHF.L.U32 R3, R3, 0x1f, RZ ;  /* 0x0000001f03037819 */ /* 0x000fe200000006ff */
[----:B0-----:R-:W-:-:S06]  /*1650*/  ULEA UR4, UR5, UR4, 0x18 ;  /* 0x0000000405047291 */ /* 0x001fcc000f8ec03f */
[----:B------:R-:W-:-:S04]  /*1660*/  IMAD.U32 R0, RZ, RZ, UR4 ;  /* 0x00000004ff007e24 */ /* 0x000fc8000f8e00ff */
[----:B------:R-:W-:-:S04]  /*1670*/  IMAD R4, R5, 0x8, R0 ;  /* 0x0000000805047824 */ /* 0x000fc800078e0200 */
[----:B------:R0:W1:Y:S01]  /*1680*/  SYNCS.PHASECHK.TRANS64.TRYWAIT P1, [R4+URZ], R3 ;  /* 0x00000003040075a7 */ /* 0x000062000802017f */
[----:B------:R-:W-:Y:S05]  /*1690*/  @!P0 BRA `(.L_x_19) ;  /* 0x0000000000048947 */ /* 0x000fea0003800000 */
[----:B------:R-:W-:Y:S01]  /*16a0*/  BPT.TRAP 0x1 ;  /* 0x000000040000795c */ /* 0x000fe20000300000 */
.L_x_19:
[----:B-1----:R-:W-:Y:S05]  /*16b0*/  @P1 BRA `(.L_x_20) ;  /* 0x0000000000081947 */ /* 0x002fea0003800000 */
[----:B------:R-:W1:Y:S02]  /*16c0*/  SYNCS.PHASECHK.TRANS64.TRYWAIT P1, [R4+URZ], R3 ;  /* 0x00000003040075a7 */ /* 0x000e64000802017f */
[----:B-1----:R-:W-:Y:S05]  /*16d0*/  @!P1 BRA `(.L_x_21) ;  /* 0x00000160003c9947 */ /* 0x002fea0003800000 */
.L_x_20:
[----:B------:R-:W-:-:S04]  /*16e0*/  UISETP.LT.AND UP0, UPT, UR44, 0x1, UPT ;  /* 0x000000012c00788c */ /* 0x000fc8000bf01270 */
[----:B------:R-:W-:-:S06]  /*16f0*/  USEL UR4, UR44, 0x1, UP0 ;  /* 0x000000012c047887 */ /* 0x000fcc0008000000 */
[----:B01----:R-:W-:Y:S01]  /*1700*/  MOV R4, UR4 ;  /* 0x0000000400047c02 */ /* 0x003fe20008000f00 */
[----:B------:R-:W-:Y:S05]  /*1710*/  WARPSYNC.ALL ;  /* 0x0000000000007948 */ /* 0x000fea0003800000 */
[----:B------:R-:W-:-:S04]  /*1720*/  IADD3 R4, -R4, UR44, RZ ;  /* 0x0000002c04047c10 */ /* 0x000fc8000fffe1ff */
[----:B------:R-:W-:Y:S02]  /*1730*/  ISETP.GE.AND P1, PT, R4, 0x1, PT ;  /* 0x000000010400780c */ /* 0x000fe40003f26270 */
[----:B------:R-:W-:Y:S01]  /*1740*/  R2UR UR4, R0 ;  /* 0x00000000000472ca */ /* 0x000fe200000e0000 */
[----:B------:R-:W-:Y:S01]  /*1750*/  ULOP3.LUT UR8, UR46, 0x10000, URZ, 0xfc, !UPT ;  /* 0x000100002e087892 */ /* 0x000fe2000f8efc3f */
[----:B------:R-:W-:Y:S01]  /*1760*/  WARPGROUP.ARRIVE ;  /* 0x00000000000079c5 */ /* 0x000fe20000000000 */
[----:B------:R-:W-:Y:S01]  /*1770*/  UMOV UR5, 0x80000020 ;  /* 0x8000002000057882 */ /* 0x000fe20000000000 */
[----:B------:R-:W-:Y:S01]  /*1780*/  UMOV UR7, 0x80000020 ;  /* 0x8000002000077882 */ /* 0x000fe20000000000 */
[----:B------:R-:W-:-:S08]  /*1790*/  ULEA UR10, UR39, UR8, 0xa ;  /* 0x00000008270a7291 */ /* 0x000fd0000f8e503f */
[----:B------:R-:W-:-:S04]  /*17a0*/  UIADD3 UR4, UR4, 0xc100, URZ ;  /* 0x0000c10004047890 */ /* 0x000fc8000fffe03f */
[----:B------:R-:W-:-:S04]  /*17b0*/  USHF.R.U32.HI UR4, URZ, 0x4, UR4 ;  /* 0x000000043f047899 */ /* 0x000fc80008011604 */
[----:B------:R-:W-:-:S04]  /*17c0*/  ULOP3.LUT UR4, UR4, 0x3fff, URZ, 0xc0, !UPT ;  /* 0x00003fff04047892 */ /* 0x000fc8000f8ec03f */
[----:B------:R-:W-:-:S03]  /*17d0*/  ULOP3.LUT UR9, UR4, 0x10000, URZ, 0xfc, !UPT ;  /* 0x0001000004097892 */ /* 0x000fc6000f8efc3f */
[----:B------:R-:W-:Y:S01]  /*17e0*/  UMOV UR4, UR10 ;  /* 0x0000000a00047c82 */ /* 0x000fe20008000000 */
[----:B------:R-:W-:-:S07]  /*17f0*/  ULEA UR11, UR39, UR9, 0xa ;  /* 0x00000009270b7291 */ /* 0x000fce000f8e503f */
[----:B------:R-:W-:Y:S02]  /*1800*/  UMOV UR6, UR11 ;  /* 0x0000000b00067c82 */ /* 0x000fe40008000000 */
[----:B------:R-:W-:Y:S01]  /*1810*/  HGMMA.64x256x16.F32.BF16 R24, gdesc[UR4], RZ, !UPT, gsb0 ;  /* 0x03e00000041879f0 */ /* 0x000fe2000c0018ff */
[----:B------:R-:W-:Y:S01]  /*1820*/  UIADD3 UR4, UR10, 0x200, URZ ;  /* 0x000002000a047890 */ /* 0x000fe2000fffe03f */
[----:B------:R-:W-:Y:S01]  /*1830*/  UMOV UR5, 0x80000020 ;  /* 0x8000002000057882 */ /* 0x000fe20000000000 */
[----:B------:R-:W-:Y:S02]  /*1840*/  WARPGROUP.DEPBAR.LE gsb0, 0x0 ;  /* 0x00008000000079c5 */ /* 0x000fe40000010000 */
[----:B------:R-:W-:Y:S01]  /*1850*/  STL.64 [R1], R24 ;  /* 0x0000001801007387 */ /* 0x000fe20000100a00 */
[----:B------:R-:W-:Y:S01]  /*1860*/  IMAD.MOV.U32 R235, RZ, RZ, R51 ;  /* 0x000000ffffeb7224 */ /* 0x000fe200078e0033 */
[----:B------:R-:W-:Y:S01]  /*1870*/  MOV R227, R59 ;  /* 0x0000003b00e37202 */ /* 0x000fe20000000f00 */
[----:B------:R-:W-:Y:S01]  /*1880*/  IMAD.MOV.U32 R234, RZ, RZ, R52 ;  /* 0x000000ffffea7224 */ /* 0x000fe200078e0034 */
[----:B------:R-:W-:Y:S01]  /*1890*/  STL.64 [R1+0x8], R26 ;  /* 0x0000081a01007387 */ /* 0x000fe20000100a00 */
        /* <DEDUP_REMOVED lines=40> */
[----:B------:R-:W-:-:S02]  /*1b20*/  IMAD.MOV.U32 R159, RZ, RZ, R75 ;  /* 0x000000ffff9f7224 */ /* 0x000fc400078e004b */
[----:B------:R-:W-:Y:S01]  /*1b30*/  IMAD.MOV.U32 R160, RZ, RZ, R76 ;  /* 0x000000ffffa07224 */ /* 0x000fe200078e004c */
[----:B------:R-:W-:Y:S01]  /*1b40*/  STL.64 [R1+0x60], R48 ;  /* 0x0000603001007387 */ /* 0x000fe20000100a00 */
[----:B------:R-:W-:Y:S02]  /*1b50*/  IMAD.MOV.U32 R162, RZ, RZ, R78 ;  /* 0x000000ffffa27224 */ /* 0x000fe400078e004e */
[----:B------:R-:W-:Y:S01]  /*1b60*/  IMAD.MOV.U32 R163, RZ, RZ, R79 ;  /* 0x000000ffffa37224 */ /* 0x000fe200078e004f */
[----:B------:R0:W-:Y:S01]  /*1b70*/  STL [R1+0x68], R50 ;  /* 0x0000683201007387 */ /* 0x0001e20000100800 */
[----:B------:R-:W-:Y:S02]  /*1b80*/  IMAD.MOV.U32 R164, RZ, RZ, R80 ;  /* 0x000000ffffa47224 */ /* 0x000fe400078e0050 */
[----:B------:R-:W-:Y:S01]  /*1b90*/  IMAD.MOV.U32 R165, RZ, RZ, R81 ;  /* 0x000000ffffa57224 */ /* 0x000fe200078e0051 */
[----:B------:R-:W-:Y:S01]  /*1ba0*/  STL [R1+0x2b8], R152 ;  /* 0x0002b89801007387 */ /* 0x000fe20000100800 */
[----:B------:R-:W-:-:S02]  /*1bb0*/  IMAD.MOV.U32 R166, RZ, RZ, R82 ;  /* 0x000000ffffa67224 */ /* 0x000fc400078e0052 */
[----:B------:R-:W-:Y:S02]  /*1bc0*/  IMAD.MOV.U32 R167, RZ, RZ, R83 ;  /* 0x000000ffffa77224 */ /* 0x000fe400078e0053 */
[----:B------:R-:W-:Y:S02]  /*1bd0*/  IMAD.MOV.U32 R168, RZ, RZ, R84 ;  /* 0x000000ffffa87224 */ /* 0x000fe400078e0054 */
[----:B------:R-:W-:Y:S02]  /*1be0*/  IMAD.MOV.U32 R169, RZ, RZ, R85 ;  /* 0x000000ffffa97224 */ /* 0x000fe400078e0055 */
[----:B------:R-:W-:Y:S02]  /*1bf0*/  IMAD.MOV.U32 R171, RZ, RZ, R87 ;  /* 0x000000ffffab7224 */ /* 0x000fe400078e0057 */
[----:B------:R-:W-:Y:S02]  /*1c00*/  IMAD.MOV.U32 R172, RZ, RZ, R88 ;  /* 0x000000ffffac7224 */ /* 0x000fe400078e0058 */
        /* <DEDUP_REMOVED lines=56> */
[----:B0-----:R-:W-:-:S06]  /*1f90*/  WARPGROUP.ARRIVE ;  /* 0x00000000000079c5 */ /* 0x001fcc0000000000 */
[----:B------:R-:W-:Y:S03]  /*1fa0*/  HGMMA.64x256x16.F32.BF16 R24, gdesc[UR4], RZ, !UPT, gsb0 ;  /* 0x03e00000041879f0 */ /* 0x000fe6000c0018ff */
[----:B------:R-:W-:Y:S02]  /*1fb0*/  WARPGROUP.DEPBAR.LE gsb0, 0x0 ;  /* 0x00008000000079c5 */ /* 0x000fe40000010000 */
[----:B------:R-:W-:Y:S04]  /*1fc0*/  STL.64 [R1+0x2b0], R150 ;  /* 0x0002b09601007387 */ /* 0x000fe80000100a00 */
        /* <DEDUP_REMOVED lines=20> */
[----:B------:R0:W-:Y:S04]  /*2110*/  STL.64 [R1+0x208], R108 ;  /* 0x0002086c01007387 */ /* 0x0001e80000100a00 */
[----:B0-----:R-:W2:Y:S04]  /*2120*/  LDL.LU R108, [R1] ;  /* 0x00000000016c7983 */ /* 0x001ea80000300800 */
[----:B------:R-:W2:Y:S04]  /*2130*/  LDL.LU R109, [R1+0x4] ;  /* 0x00000400016d7983 */ /* 0x000ea80000300800 */
        /* <DEDUP_REMOVED lines=24> */
[----:B------:R-:W2:Y:S01]  /*22c0*/  LDL.LU R134, [R1+0x68] ;  /* 0x0000680001867983 */ /* 0x000ea20000300800 */
[----:B------:R-:W-:Y:S01]  /*22d0*/  IMAD.MOV.U32 R135, RZ, RZ, R235 ;  /* 0x000000ffff877224 */ /* 0x000fe200078e00eb */
[----:B------:R-:W-:Y:S01]  /*22e0*/  MOV R141, R229 ;  /* 0x000000e5008d7202 */ /* 0x000fe20000000f00 */
[----:B------:R-:W-:Y:S01]  /*22f0*/  IMAD.MOV.U32 R136, RZ, RZ, R234 ;  /* 0x000000ffff887224 */ /* 0x000fe200078e00ea */
[----:B------:R-:W-:Y:S01]  /*2300*/  MOV R150, R220 ;  /* 0x000000dc00967202 */ /* 0x000fe20000000f00 */
[----:B------:R-:W-:Y:S01]  /*2310*/  IMAD.MOV.U32 R137, RZ, RZ, R233 ;  /* 0x000000ffff897224 */ /* 0x000fe200078e00e9 */
[----:B------:R-:W-:Y:S01]  /*2320*/  MOV R233, R6 ;  /* 0x0000000600e97202 */ /* 0x000fe20000000f00 */
[----:B------:R-:W-:Y:S01]  /*2330*/  IMAD.MOV.U32 R138, RZ, RZ, R232 ;  /* 0x000000ffff8a7224 */ /* 0x000fe200078e00e8 */
[----:B------:R-:W-:Y:S01]  /*2340*/  UIADD3 UR4, UR10, 0x2, URZ ;  /* 0x000000020a047890 */ /* 0x000fe2000fffe03f */
[----:B------:R-:W-:Y:S01]  /*2350*/  IMAD.MOV.U32 R139, RZ, RZ, R231 ;  /* 0x000000ffff8b7224 */ /* 0x000fe200078e00e7 */
[----:B------:R-:W-:Y:S01]  /*2360*/  UIADD3 UR6, UR11, 0x2, URZ ;  /* 0x000000020b067890 */ /* 0x000fe2000fffe03f */
[----:B------:R-:W-:Y:S01]  /*2370*/  IMAD.MOV.U32 R140, RZ, RZ, R230 ;  /* 0x000000ffff8c7224 */ /* 0x000fe200078e00e6 */
[----:B------:R-:W-:Y:S01]  /*2380*/  UMOV UR5, 0x80000020 ;  /* 0x8000002000057882 */ /* 0x000fe20000000000 */
[----:B------:R-:W-:Y:S01]  /*2390*/  IMAD.MOV.U32 R142, RZ, RZ, R228 ;  /* 0x000000ffff8e7224 */ /* 0x000fe200078e00e4 */
[----:B------:R-:W-:Y:S01]  /*23a0*/  UMOV UR7, 0x80000020 ;  /* 0x8000002000077882 */ /* 0x000fe20000000000 */
[----:B------:R-:W-:-:S02]  /*23b0*/  IMAD.MOV.U32 R143, RZ, RZ, R227 ;  /* 0x000000ffff8f7224 */ /* 0x000fc400078e00e3 */
[----:B------:R-:W-:Y:S02]  /*23c0*/  IMAD.MOV.U32 R144, RZ, RZ, R226 ;  /* 0x000000ffff907224 */ /* 0x000fe400078e00e2 */
[----:B------:R-:W-:Y:S02]  /*23d0*/  IMAD.MOV.U32 R145, RZ, RZ, R225 ;  /* 0x000000ffff917224 */ /* 0x000fe400078e00e1 */
[----:B------:R-:W-:Y:S01]  /*23e0*/  IMAD.MOV.U32 R146, RZ, RZ, R224 ;  /* 0x000000ffff927224 */ /* 0x000fe200078e00e0 */
[----:B------:R-:W-:Y:S01]  /*23f0*/  MOV R224, R15 ;  /* 0x0000000f00e07202 */ /* 0x000fe20000000f00 */
        /* <DEDUP_REMOVED lines=20> */
[----:B------:R-:W-:-:S06]  /*2540*/  IMAD.MOV.U32 R235, RZ, RZ, R3 ;  /* 0x000000ffffeb7224 */ /* 0x000fcc00078e0003 */
[----:B--2---:R-:W-:-:S06]  /*2550*/  WARPGROUP.ARRIVE ;  /* 0x00000000000079c5 */ /* 0x004fcc0000000000 */
[----:B------:R-:W-:Y:S03]  /*2560*/  HGMMA.64x256x16.F32.BF16 R108, gdesc[UR4], R108, gsb0 ;  /* 0x03e00000046c79f0 */ /* 0x000fe6000800186c */
[----:B------:R-:W-:Y:S02]  /*2570*/  WARPGROUP.DEPBAR.LE gsb0, 0x0 ;  /* 0x00008000000079c5 */ /* 0x000fe40000010000 */
[----:B------:R-:W-:Y:S04]  /*2580*/  STL.64 [R1], R108 ;  /* 0x0000006c01007387 */ /* 0x000fe80000100a00 */
        /* <DEDUP_REMOVED lines=63> */
[----:B0-----:R1:W5:Y:S04]  /*2980*/  LDL.LU R152, [R1+0x2b8] ;  /* 0x0002b80001987983 */ /* 0x0013680000300800 */
[----:B------:R-:W2:Y:S04]  /*2990*/  LDL.LU.64 R150, [R1+0x2b0] ;  /* 0x0002b00001967983 */ /* 0x000ea80000300a00 */
        /* <DEDUP_REMOVED lines=20> */
[----:B------:R-:W2:Y:S01]  /*2ae0*/  LDL.LU.64 R108, [R1+0x208] ;  /* 0x00020800016c7983 */ /* 0x000ea20000300a00 */
[----:B------:R-:W-:Y:S01]  /*2af0*/  UIADD3 UR4, UR10, 0x202, URZ ;  /* 0x000002020a047890 */ /* 0x000fe2000fffe03f */
[----:B------:R-:W-:Y:S01]  /*2b00*/  UMOV UR5, 0x80000020 ;  /* 0x8000002000057882 */ /* 0x000fe20000000000 */
[----:B--2---:R-:W-:-:S07]  /*2b10*/  WARPGROUP.ARRIVE ;  /* 0x00000000000079c5 */ /* 0x004fce0000000000 */
[----:B------:R-:W-:Y:S03]  /*2b20*/  HGMMA.64x256x16.F32.BF16 R24, gdesc[UR4], R24, gsb0 ;  /* 0x03e00000041879f0 */ /* 0x000fe60008001818 */
[----:B------:R-:W-:Y:S02]  /*2b30*/  WARPGROUP.DEPBAR.LE gsb0, 0x0 ;  /* 0x00008000000079c5 */ /* 0x000fe40000010000 */
[----:B-1----:R-:W-:Y:S05]  /*2b40*/  @!P1 BRA `(.L_x_22) ;  /* 0x0000002000949947 */ /* 0x002fea0003800000 */
[----:B------:R-:W-:Y:S02]  /*2b50*/  UIADD3 UR4, UR39, 0x1, URZ ;  /* 0x0000000127047890 */ /* 0x000fe4000fffe03f */
[----:B------:R-:W-:Y:S02]  /*2b60*/  UMOV UR11, UR39 ;  /* 0x00000027000b7c82 */ /* 0x000fe40008000000 */
[----:B------:R-:W-:-:S04]  /*2b70*/  UISETP.NE.AND UP0, UPT, UR4, 0x3, UPT ;  /* 0x000000030400788c */ /* 0x000fc8000bf05270 */
[----:B------:R-:W-:Y:S02]  /*2b80*/  USEL UR5, URZ, 0x1, UP0 ;  /* 0x000000013f057887 */ /* 0x000fe40008000000 */
[----:B------:R-:W-:Y:S02]  /*2b90*/  USEL UR10, UR4, URZ, UP0 ;  /* 0x0000003f040a7287 */ /* 0x000fe40008000000 */
[----:B------:R-:W-:-:S06]  /*2ba0*/  ULOP3.LUT UR5, UR38, UR5, URZ, 0x3c, !UPT ;  /* 0x0000000526057292 */ /* 0x000fcc000f8e3c3f */
[----:B------:R-:W-:-:S07]  /*2bb0*/  IMAD.U32 R3, RZ, RZ, UR5 ;  /* 0x00000005ff037e24 */ /* 0x000fce000f8e00ff */
.L_x_29:
[----:B------:R-:W-:Y:S05]  /*2bc0*/  @!P0 BRA `(.L_x_23) ;  /* 0x0000000000048947 */ /* 0x000fea0003800000 */
[----:B------:R-:W-:Y:S01]  /*2bd0*/  BPT.TRAP 0x1 ;  /* 0x000000040000795c */ /* 0x000fe20000300000 */
.L_x_23:
[----:B------:R-:W0:Y:S01]  /*2be0*/  S2UR UR5, SR_CgaCtaId ;  /* 0x00000000000579c3 */ /* 0x000e220000008800 */
[----:B------:R-:W-:Y:S01]  /*2bf0*/  UMOV UR4, 0x400 ;  /* 0x0000040000047882 */ /* 0x000fe20000000000 */
[----:B------:R-:W-:Y:S01]  /*2c00*/  IMAD.U32 R5, RZ, RZ, UR10 ;  /* 0x0000000aff057e24 */ /* 0x000fe2000f8e00ff */
[----:B------:R-:W-:Y:S01]  /*2c10*/  SHF.L.U32 R6, R3, 0x1f, RZ ;  /* 0x0000001f03067819 */ /* 0x000fe200000006ff */
[----:B0-----:R-:W-:-:S06]  /*2c20*/  ULEA UR4, UR5, UR4, 0x18 ;  /* 0x0000000405047291 */ /* 0x001fcc000f8ec03f */
[----:B------:R-:W-:-:S04]  /*2c30*/  IMAD.U32 R0, RZ, RZ, UR4 ;  /* 0x00000004ff007e24 */ /* 0x000fc8000f8e00ff */
[----:B------:R-:W-:-:S04]  /*2c40*/  IMAD R5, R5, 0x8, R0 ;  /* 0x0000000805057824 */ /* 0x000fc800078e0200 */
[----:B------:R0:W1:Y:S01]  /*2c50*/  SYNCS.PHASECHK.TRANS64.TRYWAIT P1, [R5+URZ], R6 ;  /* 0x00000006050075a7 */ /* 0x000062000802017f */
[----:B------:R-:W-:Y:S05]  /*2c60*/  @!P0 BRA `(.L_x_24) ;  /* 0x0000000000048947 */ /* 0x000fea0003800000 */
[----:B------:R-:W-:Y:S01]  /*2c70*/  BPT.TRAP 0x1 ;  /* 0x000000040000795c */ /* 0x000fe20000300000 */
.L_x_24:
[----:B-1----:R-:W-:Y:S05]  /*2c80*/  @P1 BRA `(.L_x_25) ;  /* 0x0000000000081947 */ /* 0x002fea0003800000 */
[----:B------:R-:W1:Y:S02]  /*2c90*/  SYNCS.PHASECHK.TRANS64.TRYWAIT P1, [R5+URZ], R6 ;  /* 0x00000006050075a7 */ /* 0x000e64000802017f */
[----:B-1----:R-:W-:Y:S05]  /*2ca0*/  @!P1 BRA `(.L_x_26) ;  /* 0x0000014800dc9947 */ /* 0x002fea0003800000 */
.L_x_25:
        /* <DEDUP_REMOVED lines=64> */
[----:B--2---:R-:W2:Y:S04]  /*30b0*/  LDL.LU.64 R24, [R1] ;  /* 0x0000000001187983 */ /* 0x004ea80000300a00 */
        /* <DEDUP_REMOVED lines=63> */
[----:B------:R-:W-:-:S02]  /*34b0*/  ULEA UR12, UR10, UR8, 0xa ;  /* 0x000000080a0c7291 */ /* 0x000fc4000f8e503f */
[----:B------:R-:W-:Y:S01]  /*34c0*/  ULEA UR13, UR10, UR9, 0xa ;  /* 0x000000090a0d7291 */ /* 0x000fe2000f8e503f */
[----:B------:R-:W-:Y:S01]  /*34d0*/  UMOV UR5, 0x80000020 ;  /* 0x8000002000057882 */ /* 0x000fe20000000000 */
[----:B------:R-:W-:-:S03]  /*34e0*/  UMOV UR7, 0x80000020 ;  /* 0x8000002000077882 */ /* 0x000fc60000000000 */
[----:B------:R-:W-:Y:S02]  /*34f0*/  UMOV UR4, UR12 ;  /* 0x0000000c00047c82 */ /* 0x000fe40008000000 */
[----:B------:R-:W-:Y:S01]  /*3500*/  UMOV UR6, UR13 ;  /* 0x0000000d00067c82 */ /* 0x000fe20008000000 */
[----:B--2---:R-:W-:-:S06]  /*3510*/  WARPGROUP.ARRIVE ;  /* 0x00000000000079c5 */ /* 0x004fcc0000000000 */
[----:B------:R-:W-:Y:S03]  /*3520*/  HGMMA.64x256x16.F32.BF16 R24, gdesc[UR4], R24, gsb0 ;  /* 0x03e00000041879f0 */ /* 0x000fe60008001818 */
[----:B------:R-:W-:Y:S02]  /*3530*/  WARPGROUP.DEPBAR.LE gsb0, 0x0 ;  /* 0x00008000000079c5 */ /* 0x000fe40000010000 */
[----:B------:R-:W-:Y:S01]  /*3540*/  STL.64 [R1], R24 ;  /* 0x0000001801007387 */ /* 0x000fe20000100a00 */
[----:B01----:R-:W-:Y:S01]  /*3550*/  IMAD.MOV.U32 R6, RZ, RZ, R150 ;  /* 0x000000ffff067224 */ /* 0x003fe200078e0096 */
        /* <DEDUP_REMOVED lines=48> */
[----:B------:R0:W-:Y:S01]  /*3860*/  STL.64 [R1+0x68], R50 ;  /* 0x0000683201007387 */ /* 0x0001e20000100a00 */
[----:B------:R-:W-:Y:S02]  /*3870*/  IMAD.MOV.U32 R207, RZ, RZ, R123 ;  /* 0x000000ffffcf7224 */ /* 0x000fe400078e007b */
[----:B------:R-:W-:Y:S01]  /*3880*/  IMAD.MOV.U32 R204, RZ, RZ, R120 ;  /* 0x000000ffffcc7224 */ /* 0x000fe200078e0078 */
[----:B------:R-:W2:Y:S01]  /*3890*/  LDL.LU.64 R150, [R1+0x4b8] ;  /* 0x0004b80001967983 */ /* 0x000ea20000300a00 */
[----:B------:R-:W-:-:S02]  /*38a0*/  IMAD.MOV.U32 R205, RZ, RZ, R121 ;  /* 0x000000ffffcd7224 */ /* 0x000fc400078e0079 */
[----:B------:R-:W-:Y:S01]  /*38b0*/  IMAD.MOV.U32 R202, RZ, RZ, R118 ;  /* 0x000000ffffca7224 */ /* 0x000fe200078e0076 */
[----:B------:R-:W2:Y:S01]  /*38c0*/  LDL.LU.64 R148, [R1+0x4b0] ;  /* 0x0004b00001947983 */ /* 0x000ea20000300a00 */
[----:B------:R-:W-:Y:S02]  /*38d0*/  IMAD.MOV.U32 R203, RZ, RZ, R119 ;  /* 0x000000ffffcb7224 */ /* 0x000fe400078e0077 */
[----:B------:R-:W-:Y:S01]  /*38e0*/  IMAD.MOV.U32 R200, RZ, RZ, R116 ;  /* 0x000000ffffc87224 */ /* 0x000fe200078e0074 */
[----:B------:R-:W2:Y:S01]  /*38f0*/  LDL.LU.64 R146, [R1+0x4a8] ;  /* 0x0004a80001927983 */ /* 0x000ea20000300a00 */
        /* <DEDUP_REMOVED lines=84> */
[----:B------:R-:W-:-:S03]  /*3e40*/  IMAD.MOV.U32 R234, RZ, RZ, R53 ;  /* 0x000000ffffea7224 */ /* 0x000fc600078e0035 */
        /* <DEDUP_REMOVED lines=19> */
[----:B0-----:R-:W2:Y:S04]  /*3f80*/  LDL.LU.64 R50, [R1+0x328] ;  /* 0x0003280001327983 */ /* 0x001ea80000300a00 */
        /* <DEDUP_REMOVED lines=14> */
[----:B------:R-:W-:-:S02]  /*4070*/  UMOV UR5, 0x80000020 ;  /* 0x8000002000057882 */ /* 0x000fc40000000000 */
[----:B-----5:R-:W-:Y:S01]  /*4080*/  STL [R1+0x2b8], R152 ;  /* 0x0002b89801007387 */ /* 0x020fe20000100800 */
[----:B--2---:R-:W-:-:S06]  /*4090*/  WARPGROUP.ARRIVE ;  /* 0x00000000000079c5 */ /* 0x004fcc0000000000 */
[----:B------:R-:W-:Y:S03]  /*40a0*/  HGMMA.64x256x16.F32.BF16 R24, gdesc[UR4], R24, gsb0 ;  /* 0x03e00000041879f0 */ /* 0x000fe60008001818 */
        /* <DEDUP_REMOVED lines=55> */
[----:B------:R-:W-:-:S02]  /*4420*/  IMAD.MOV.U32 R139, RZ, RZ, R232 ;  /* 0x000000ffff8b7224 */ /* 0x000fc400078e00e8 */
[----:B------:R-:W-:Y:S02]  /*4430*/  IMAD.MOV.U32 R140, RZ, RZ, R231 ;  /* 0x000000ffff8c7224 */ /* 0x000fe400078e00e7 */
[----:B------:R-:W-:Y:S01]  /*4440*/  IMAD.MOV.U32 R141, RZ, RZ, R230 ;  /* 0x000000ffff8d7224 */ /* 0x000fe200078e00e6 */
[----:B------:R-:W-:Y:S01]  /*4450*/  MOV R230, R10 ;  /* 0x0000000a00e67202 */ /* 0x000fe20000000f00 */
[----:B------:R-:W-:Y:S02]  /*4460*/  IMAD.MOV.U32 R142, RZ, RZ, R229 ;  /* 0x000000ffff8e7224 */ /* 0x000fe400078e00e5 */
[----:B------:R-:W-:Y:S02]  /*4470*/  IMAD.MOV.U32 R143, RZ, RZ, R228 ;  /* 0x000000ffff8f7224 */ /* 0x000fe400078e00e4 */
[----:B------:R-:W-:Y:S02]  /*4480*/  IMAD.MOV.U32 R144, RZ, RZ, R227 ;  /* 0x000000ffff907224 */ /* 0x000fe400078e00e3 */
[----:B------:R-:W-:-:S02]  /*4490*/  IMAD.MOV.U32 R145, RZ, RZ, R226 ;  /* 0x000000ffff917224 */ /* 0x000fc400078e00e2 */
[----:B------:R-:W-:Y:S02]  /*44a0*/  IMAD.MOV.U32 R147, RZ, RZ, R224 ;  /* 0x000000ffff937224 */ /* 0x000fe400078e00e0 */
[----:B------:R-:W-:Y:S02]  /*44b0*/  IMAD.MOV.U32 R148, RZ, RZ, R223 ;  /* 0x000000ffff947224 */ /* 0x000fe400078e00df */
[----:B------:R-:W-:Y:S02]  /*44c0*/  IMAD.MOV.U32 R149, RZ, RZ, R222 ;  /* 0x000000ffff957224 */ /* 0x000fe400078e00de */
[----:B------:R-:W-:Y:S01]  /*44d0*/  IMAD.MOV.U32 R150, RZ, RZ, R221 ;  /* 0x000000ffff967224 */ /* 0x000fe200078e00dd */
[----:B------:R-:W-:Y:S01]  /*44e0*/  MOV R221, R21 ;  /* 0x0000001500dd7202 */ /* 0x000fe20000000f00 */
        /* <DEDUP_REMOVED lines=16> */
[----:B------:R-:W-:Y:S01]  /*45f0*/  IMAD.MOV.U32 R235, RZ, RZ, R5 ;  /* 0x000000ffffeb7224 */ /* 0x000fe200078e0005 */
[----:B------:R-:W-:Y:S02]  /*4600*/  UIADD3 UR4, UR12, 0x2, URZ ;  /* 0x000000020c047890 */ /* 0x000fe4000fffe03f */
[----:B------:R-:W-:Y:S01]  /*4610*/  UIADD3 UR6, UR13, 0x2, URZ ;  /* 0x000000020d067890 */ /* 0x000fe2000fffe03f */
[----:B------:R-:W-:Y:S01]  /*4620*/  UMOV UR5, 0x80000020 ;  /* 0x8000002000057882 */ /* 0x000fe20000000000 */
[----:B------:R-:W-:Y:S01]  /*4630*/  UMOV UR7, 0x80000020 ;  /* 0x8000002000077882 */ /* 0x000fe20000000000 */
        /* <DEDUP_REMOVED lines=96> */
[----:B------:R-:W-:Y:S01]  /*4c40*/  BPT.TRAP 0x1 ;  /* 0x000000040000795c */ /* 0x000fe20000300000 */
.L_x_27:
[----:B------:R-:W-:Y:S01]  /*4c50*/  ISETP.NE.AND P1, PT, R17, RZ, PT ;  /* 0x000000ff1100720c */ /* 0x000fe20003f25270 */
[----:B------:R-:W-:Y:S01]  /*4c60*/  IMAD.U32 R5, RZ, RZ, UR11 ;  /* 0x0000000bff057e24 */ /* 0x000fe2000f8e00ff */
[----:B------:R-:W-:-:S11]  /*4c70*/  UISETP.GT.U32.AND UP0, UPT, UR40, 0x1, UPT ;  /* 0x000000012800788c */ /* 0x000fd6000bf04070 */
[----:B------:R-:W-:-:S04]  /*4c80*/  @P1 IMAD R5, R5, 0x8, R0 ;  /* 0x0000000805051824 */ /* 0x000fc800078e0200 */
[----:B------:R-:W-:-:S05]  /*4c90*/  @P1 VIADD R5, R5, 0x18 ;  /* 0x0000001805051836 */ /* 0x000fca0000000000 */
[----:B-----5:R-:W-:-:S04]  /*4ca0*/  @P1 PRMT R5, R152, 0x654, R5 ;  /* 0x0000065498051816 */ /* 0x020fc80000000005 */
[----:B------:R0:W-:Y:S01]  /*4cb0*/  @P1 SYNCS.ARRIVE.TRANS64.RED.A1T0 RZ, [R5+URZ], RZ ;  /* 0x000000ff05ff19a7 */ /* 0x0001e2000810043f */
[----:B------:R-:W-:-:S13]  /*4cc0*/  PLOP3.LUT P1, PT, PT, PT, UP0, 0x80, 0x0 ;  /* 0x000000000000781c */ /* 0x000fda0003f2f008 */
[----:B0-----:R-:W-:Y:S05]  /*4cd0*/  @P1 BRA `(.L_x_28) ;  /* 0x0000000000041947 */ /* 0x001fea0003800000 */
[----:B------:R-:W-:Y:S01]  /*4ce0*/  BPT.TRAP 0x1 ;  /* 0x000000040000795c */ /* 0x000fe20000300000 */
.L_x_28:
[----:B------:R-:W-:Y:S01]  /*4cf0*/  UIADD3 UR10, UR10, 0x1, URZ ;  /* 0x000000010a0a7890 */ /* 0x000fe2000fffe03f */
[C---:B------:R-:W-:Y:S01]  /*4d00*/  ISETP.GT.AND P1, PT, R4.reuse, 0x1, PT ;  /* 0x000000010400780c */ /* 0x040fe20003f24270 */
[----:B------:R-:W-:Y:S01]  /*4d10*/  UIADD3 UR11, UR11, 0x1, URZ ;  /* 0x000000010b0b7890 */ /* 0x000fe2000fffe03f */
[----:B------:R-:W-:Y:S01]  /*4d20*/  IADD3 R4, R4, -0x1, RZ ;  /* 0xffffffff04047810 */ /* 0x000fe20007ffe0ff */
[----:B------:R-:W-:Y:S02]  /*4d30*/  UISETP.NE.AND UP0, UPT, UR10, 0x3, UPT ;  /* 0x000000030a00788c */ /* 0x000fe4000bf05270 */
[----:B------:R-:W-:Y:S02]  /*4d40*/  UISETP.NE.AND UP1, UPT, UR11, 0x3, UPT ;  /* 0x000000030b00788c */ /* 0x000fe4000bf25270 */
[----:B------:R-:W-:Y:S02]  /*4d50*/  USEL UR4, URZ, 0x1, UP0 ;  /* 0x000000013f047887 */ /* 0x000fe40008000000 */
[----:B------:R-:W-:-:S02]  /*4d60*/  USEL UR10, UR10, URZ, UP0 ;  /* 0x0000003f0a0a7287 */ /* 0x000fc40008000000 */
[----:B------:R-:W-:Y:S02]  /*4d70*/  USEL UR11, UR11, URZ, UP1 ;  /* 0x0000003f0b0b7287 */ /* 0x000fe40008800000 */
[----:B------:R-:W-:Y:S01]  /*4d80*/  LOP3.LUT R3, R3, UR4, RZ, 0x3c, !PT ;  /* 0x0000000403037c12 */ /* 0x000fe2000f8e3cff */
[----:B------:R-:W-:Y:S09]  /*4d90*/  @P1 BRA `(.L_x_29) ;  /* 0xffffffdc00881947 */ /* 0x000ff2000383ffff */
.L_x_22:
[----:B------:R-:W0:Y:S02]  /*4da0*/  LDC R3, c[0x0][0x28c] ;  /* 0x0000a300ff037b82 */ /* 0x000e240000000800 */
[----:B0-----:R-:W-:-:S13]  /*4db0*/  ISETP.GE.AND P1, PT, R3, 0x1, PT ;  /* 0x000000010300780c */ /* 0x001fda0003f26270 */
[----:B------:R-:W-:Y:S05]  /*4dc0*/  @!P1 BRA `(.L_x_30) ;  /* 0x0000000000549947 */ /* 0x000fea0003800000 */
[----:B------:R-:W-:Y:S05]  /*4dd0*/  @!P0 BRA `(.L_x_31) ;  /* 0x0000000000048947 */ /* 0x000fea0003800000 */
[----:B------:R-:W-:Y:S01]  /*4de0*/  BPT.TRAP 0x1 ;  /* 0x000000040000795c */ /* 0x000fe20000300000 */
.L_x_31:
[----:B------:R-:W-:Y:S01]  /*4df0*/  ISETP.NE.AND P0, PT, R17, RZ, PT ;  /* 0x000000ff1100720c */ /* 0x000fe20003f05270 */
[----:B------:R-:W-:-:S12]  /*4e00*/  BSSY B0, `(.L_x_32) ;  /* 0x000000d000007945 */ /* 0x000fd80003800000 */
[----:B------:R-:W-:Y:S05]  /*4e10*/  @!P0 BRA `(.L_x_33) ;  /* 0x00000000002c8947 */ /* 0x000fea0003800000 */
[----:B------:R-:W-:-:S04]  /*4e20*/  UISETP.LT.AND UP0, UPT, UR44, 0x1, UPT ;  /* 0x000000012c00788c */ /* 0x000fc8000bf01270 */
[----:B------:R-:W-:-:S04]  /*4e30*/  USEL UR6, UR44, 0x1, UP0 ;  /* 0x000000012c067887 */ /* 0x000fc80008000000 */
[----:B------:R-:W-:-:S04]  /*4e40*/  UIADD3 UR6, UR39, UR44, -UR6 ;  /* 0x0000002c27067290 */ /* 0x000fc8000fffe806 */
[----:B------:R-:W-:-:S04]  /*4e50*/  UIMAD.WIDE.U32 UR4, UR6, -0x55555555, URZ ;  /* 0xaaaaaaab060478a5 */ /* 0x000fc8000f8e003f */
[----:B------:R-:W-:-:S04]  /*4e60*/  USHF.R.U32.HI UR4, URZ, 0x1, UR5 ;  /* 0x000000013f047899 */ /* 0x000fc80008011605 */
[----:B------:R-:W-:-:S06]  /*4e70*/  UIMAD UR6, UR4, -0x3, UR6 ;  /* 0xfffffffd040678a4 */ /* 0x000fcc000f8e0206 */
[----:B------:R-:W-:-:S04]  /*4e80*/  IMAD.U32 R3, RZ, RZ, UR6 ;  /* 0x00000006ff037e24 */ /* 0x000fc8000f8e00ff */
[----:B------:R-:W-:-:S04]  /*4e90*/  IMAD R0, R3, 0x8, R0 ;  /* 0x0000000803007824 */ /* 0x000fc800078e0200 */
[----:B------:R-:W-:-:S05]  /*4ea0*/  VIADD R0, R0, 0x18 ;  /* 0x0000001800007836 */ /* 0x000fca0000000000 */
[----:B-----5:R-:W-:-:S04]  /*4eb0*/  PRMT R0, R152, 0x654, R0 ;  /* 0x0000065498007816 */ /* 0x020fc80000000000 */
[----:B------:R0:W-:Y:S03]  /*4ec0*/  SYNCS.ARRIVE.TRANS64.RED.A1T0 RZ, [R0+URZ], RZ ;  /* 0x000000ff00ff79a7 */ /* 0x0001e6000810043f */
.L_x_33:
[----:B------:R-:W-:Y:S05]  /*4ed0*/  BSYNC B0 ;  /* 0x0000000000007941 */ /* 0x000fea0003800000 */
.L_x_32:
[----:B------:R-:W-:-:S06]  /*4ee0*/  UISETP.GT.U32.AND UP0, UPT, UR40, 0x1, UPT ;  /* 0x000000012800788c */ /* 0x000fcc000bf04070 */
[----:B------:R-:W-:-:S13]  /*4ef0*/  PLOP3.LUT P0, PT, PT, PT, UP0, 0x80, 0x0 ;  /* 0x000000000000781c */ /* 0x000fda0003f0f008 */
[----:B------:R-:W-:Y:S05]  /*4f00*/  @P0 BRA `(.L_x_30) ;  /* 0x0000000000040947 */ /* 0x000fea0003800000 */
[----:B------:R-:W-:Y:S01]  /*4f10*/  BPT.TRAP 0x1 ;  /* 0x000000040000795c */ /* 0x000fe20000300000 */
.L_x_30:
[----:B------:R-:W1:Y:S01]  /*4f20*/  S2R R8, SR_TID.X ;  /* 0x0000000000087919 */ /* 0x000e620000002100 */
[----:B------:R-:W-:Y:S01]  /*4f30*/  IMAD.MOV.U32 R19, RZ, RZ, 0x6540 ;  /* 0x00006540ff137424 */ /* 0x000fe200078e00ff */
[----:B------:R-:W-:Y:S02]  /*4f40*/  UIMAD.WIDE UR6, UR41, 0x100, URZ ;  /* 0x00000100290678a5 */ /* 0x000fe4000f8e023f */
[----:B------:R-:W-:Y:S01]  /*4f50*/  USHF.R.S32.HI UR10, URZ, 0x1f, UR43 ;  /* 0x0000001f3f0a7899 */ /* 0x000fe2000801142b */
[----:B------:R-:W-:Y:S01]  /*4f60*/  ULDC.64 UR8, c[0x0][0x5d0] ;  /* 0x0001740000087ab9 */ /* 0x000fe20000000a00 */
[----:B------:R-:W-:Y:S02]  /*4f70*/  USHF.L.U32 UR41, UR41, 0x8, URZ ;  /* 0x0000000829297899 */ /* 0x000fe4000800063f */
[----:B------:R-:W-:Y:S02]  /*4f80*/  UIMAD UR4, UR10, UR8, URZ ;  /* 0x000000080a0472a4 */ /* 0x000fe4000f8e023f */
[----:B------:R-:W-:-:S02]  /*4f90*/  UIADD3 UR39, UR44, UR39, URZ ;  /* 0x000000272c277290 */ /* 0x000fc4000fffe03f */
[----:B------:R-:W-:Y:S02]  /*4fa0*/  UIMAD UR4, UR43, UR9, UR4 ;  /* 0x000000092b0472a4 */ /* 0x000fe4000f8e0204 */
[----:B------:R-:W-:Y:S02]  /*4fb0*/  UISETP.GT.U32.AND UP1, UPT, UR39, 0x2, UPT ;  /* 0x000000022700788c */ /* 0x000fe4000bf24070 */
[----:B------:R-:W-:Y:S02]  /*4fc0*/  UISETP.GE.U32.AND UP2, UPT, UR44, 0x3, UPT ;  /* 0x000000032c00788c */ /* 0x000fe4000bf46070 */
[----:B------:R-:W-:Y:S01]  /*4fd0*/  UISETP.LT.U32.AND UP1, UPT, UR44, 0x3, UP1 ;  /* 0x000000032c00788c */ /* 0x000fe20008f21070 */
[--C-:B-1----:R-:W-:Y:S01]  /*4fe0*/  SHF.R.U32.HI R4, RZ, 0x7, R8.reuse ;  /* 0x00000007ff047819 */ /* 0x102fe20000011608 */
[----:B------:R-:W-:Y:S01]  /*4ff0*/  IMAD.SHL.U32 R18, R8, 0x2, RZ ;  /* 0x0000000208127824 */ /* 0x000fe200078e00ff */
[----:B------:R-:W-:Y:S02]  /*5000*/  SHF.R.U32.HI R5, RZ, 0x2, R8 ;  /* 0x00000002ff057819 */ /* 0x000fe40000011608 */
[----:B------:R-:W-:-:S02]  /*5010*/  LOP3.LUT R4, R4, 0x1, RZ, 0xc0, !PT ;  /* 0x0000000104047812 */ /* 0x000fc400078ec0ff */
[----:B------:R-:W-:Y:S02]  /*5020*/  LOP3.LUT R6, R8, 0x60, RZ, 0xc0, !PT ;  /* 0x0000006008067812 */ /* 0x000fe400078ec0ff */
[----:B------:R-:W-:Y:S01]  /*5030*/  LOP3.LUT R5, R5, 0x7, RZ, 0xc0, !PT ;  /* 0x0000000705057812 */ /* 0x000fe200078ec0ff */
[----:B------:R-:W-:Y:S01]  /*5040*/  IMAD.SHL.U32 R3, R4, 0x40, RZ ;  /* 0x0000004004037824 */ /* 0x000fe200078e00ff */
[----:B------:R-:W-:Y:S02]  /*5050*/  LOP3.LUT R18, R18, 0x6, RZ, 0xc0, !PT ;  /* 0x0000000612127812 */ /* 0x000fe400078ec0ff */
[----:B------:R-:W-:Y:S02]  /*5060*/  SHF.R.U32.HI R6, RZ, 0x1, R6 ;  /* 0x00000001ff067819 */ /* 0x000fe40000011606 */
[--C-:B------:R-:W-:Y:S02]  /*5070*/  LOP3.LUT R3, R3, 0x40, R5.reuse, 0xe2, !PT ;  /* 0x0000004003037812 */ /* 0x100fe400078ee205 */
[----:B------:R-:W-:Y:S01]  /*5080*/  PRMT R18, R18, R19, UR42 ;  /* 0x0000002a12127e16 */ /* 0x000fe20008000013 */
[----:B------:R-:W-:Y:S01]  /*5090*/  USHF.L.U32 UR42, UR42, 0x8, URZ ;  /* 0x000000082a2a7899 */ /* 0x000fe2000800063f */
[----:B0-----:R-:W-:Y:S01]  /*50a0*/  IADD3 R0, RZ, -R6, -R5 ;  /* 0x80000006ff007210 */ /* 0x001fe20007ffe805 */
[----:B------:R-:W-:Y:S01]  /*50b0*/  IMAD.MOV.U32 R5, RZ, RZ, -0x2 ;  /* 0xfffffffeff057424 */ /* 0x000fe200078e00ff */
[----:B------:R-:W-:Y:S01]  /*50c0*/  LOP3.LUT R3, R3, UR6, R6, 0xfe, !PT ;  /* 0x0000000603037c12 */ /* 0x000fe2000f8efe06 */
[----:B------:R-:W-:Y:S01]  /*50d0*/  IMAD.U32 R6, RZ, RZ, UR8 ;  /* 0x00000008ff067e24 */ /* 0x000fe2000f8e00ff */
[----:B------:R-:W-:Y:S01]  /*50e0*/  SHF.R.S32.HI R19, RZ, 0x1f, R18 ;  /* 0x0000001fff137819 */ /* 0x000fe20000011412 */
[----:B------:R-:W-:Y:S01]  /*50f0*/  ULDC UR8, c[0x0][0x284] ;  /* 0x0000a10000087ab9 */ /* 0x000fe20000000800 */
[----:B------:R-:W-:Y:S01]  /*5100*/  IMAD R0, R4, -0x40, R0 ;  /* 0xffffffc004007824 */ /* 0x000fe200078e0200 */
[----:B------:R-:W-:Y:S01]  /*5110*/  MOV R153, UR8 ;  /* 0x0000000800997c02 */ /* 0x000fe20008000f00 */
[----:B------:R-:W-:-:S03]  /*5120*/  IMAD.WIDE.U32 R6, R6, UR43, R18 ;  /* 0x0000002b06067c25 */ /* 0x000fc6000f8e0012 */
[----:B------:R-:W-:Y:S01]  /*5130*/  IADD3 R153, R153, -UR41, R0 ;  /* 0x8000002999997c10 */ /* 0x000fe2000fffe000 */
[----:B------:R-:W-:Y:S01]  /*5140*/  VIADD R7, R7, UR4 ;  /* 0x0000000407077c36 */ /* 0x000fe20008000000 */
[----:B------:R-:W-:Y:S01]  /*5150*/  ULDC UR4, c[0x0][0x288] ;  /* 0x0000a20000047ab9 */ /* 0x000fe20000000800 */
[----:B------:R-:W-:Y:S01]  /*5160*/  LOP3.LUT R0, R8, 0x3, RZ, 0xc0, !PT ;  /* 0x0000000308007812 */ /* 0x000fe200078ec0ff */
[----:B------:R-:W-:-:S04]  /*5170*/  UISETP.GE.AND UP0, UPT, UR42, UR4, UPT ;  /* 0x000000042a00728c */ /* 0x000fc8000bf06270 */
[----:B------:R-:W-:Y:S01]  /*5180*/  UISETP.GE.OR UP0, UPT, UR41, UR8, UP0 ;  /* 0x000000082900728c */ /* 0x000fe20008706670 */
[----:B------:R-:W-:Y:S01]  /*5190*/  IMAD R0, R0, R5, UR4 ;  /* 0x0000000400007e24 */ /* 0x000fe2000f8e0205 */
[----:B------:R-:W-:Y:S02]  /*51a0*/  UIMAD.WIDE.U32 UR4, UR39, -0x55555555, URZ ;  /* 0xaaaaaaab270478a5 */ /* 0x000fe4000f8e003f */
[----:B------:R-:W-:Y:S01]  /*51b0*/  USEL UR8, URZ, 0x1, !UP1 ;  /* 0x000000013f087887 */ /* 0x000fe2000c800000 */
[----:B------:R-:W-:Y:S01]  /*51c0*/  VIADD R0, R0, -UR42 ;  /* 0x8000002a00007c36 */ /* 0x000fe20008000000 */
[----:B------:R-:W-:Y:S01]  /*51d0*/  PLOP3.LUT P0, PT, PT, PT, UP0, 0x80, 0x0 ;  /* 0x000000000000781c */ /* 0x000fe20003f0f008 */
[----:B------:R-:W-:Y:S02]  /*51e0*/  USHF.R.U32.HI UR4, URZ, 0x1, UR5 ;  /* 0x000000013f047899 */ /* 0x000fe40008011605 */
[----:B------:R-:W-:Y:S02]  /*51f0*/  ULOP3.LUT UR38, UR38, UR8, URZ, 0x3c, !UPT ;  /* 0x0000000826267292 */ /* 0x000fe4000f8e3c3f */
[----:B------:R-:W-:-:S02]  /*5200*/  UIMAD UR39, UR4, -0x3, UR39 ;  /* 0xfffffffd042778a4 */ /* 0x000fc4000f8e0227 */
[----:B------:R-:W-:Y:S01]  /*5210*/  @UP2 ULOP3.LUT UR38, UR38, 0x1, UR4, 0x78, !UPT ;  /* 0x0000000126262892 */ /* 0x000fe2000f8e7804 */
[----:B------:R-:W-:-:S05]  /*5220*/  UMOV UR41, 0xffffffff ;  /* 0xffffffff00297882 */ /* 0x000fca0000000000 */
[----:B------:R-:W-:Y:S06]  /*5230*/  @P0 BRA `(.L_x_34) ;  /* 0x0000010400d80947 */ /* 0x000fec0003800000 */
[----:B-----5:R-:W-:Y:S01]  /*5240*/  FSETP.NEU.AND P0, PT, R16, RZ, PT ;  /* 0x000000ff1000720b */ /* 0x020fe20003f0d000 */
[----:B------:R-:W-:Y:S01]  /*5250*/  ULDC.64 UR8, c[0x0][0x5c8] ;  /* 0x0001720000087ab9 */ /* 0x000fe20000000a00 */
[----:B------:R-:W-:Y:S01]  /*5260*/  ISETP.GT.AND P3, PT, R153, RZ, PT ;  /* 0x000000ff9900720c */ /* 0x000fe20003f64270 */
[----:B------:R-:W-:Y:S01]  /*5270*/  UIMAD UR4, UR7, UR8, URZ ;  /* 0x00000008070472a4 */ /* 0x000fe2000f8e023f */
[----:B------:R-:W-:Y:S01]  /*5280*/  IMAD.U32 R10, RZ, RZ, UR9 ;  /* 0x00000009ff0a7e24 */ /* 0x000fe2000f8e00ff */
[----:B------:R-:W-:Y:S01]  /*5290*/  BSSY B0, `(.L_x_34) ;  /* 0x0001070000007945 */ /* 0x000fe20003800000 */
[----:B------:R-:W-:Y:S01]  /*52a0*/  IMAD.WIDE.U32 R6, R3, UR8, R6 ;  /* 0x0000000803067c25 */ /* 0x000fe2000f8e0006 */
[----:B------:R-:W-:-:S03]  /*52b0*/  ISETP.GT.AND P1, PT, R0, RZ, P3 ;  /* 0x000000ff0000720c */ /* 0x000fc60001f24270 */
[----:B------:R-:W-:-:S04]  /*52c0*/  IMAD R10, R3, R10, UR4 ;  /* 0x00000004030a7e24 */ /* 0x000fc8000f8e020a */
[----:B------:R-:W-:Y:S01]  /*52d0*/  IMAD.IADD R10, R7, 0x1, R10 ;  /* 0x00000001070a7824 */ /* 0x000fe200078e020a */
[----:B------:R-:W-:Y:S06]  /*52e0*/  @!P0 BRA `(.L_x_35) ;  /* 0x000000b800108947 */ /* 0x000fec0003800000 */
[----:B------:R-:W0:Y:S01]  /*52f0*/  LDC.64 R22, c[0x0][0x5b8] ;  /* 0x00016e00ff167b82 */ /* 0x000e220000000a00 */
[----:B------:R-:W2:Y:S01]  /*5300*/  LDL.LU R11, [R1] ;  /* 0x00000000010b7983 */ /* 0x000ea20000300800 */
[----:B------:R-:W-:-:S06]  /*5310*/  ULDC.64 UR4, c[0x0][0x5c0] ;  /* 0x0001700000047ab9 */ /* 0x000fcc0000000a00 */
[----:B------:R-:W1:Y:S08]  /*5320*/  LDC.64 R14, c[0x0][0x5b0] ;  /* 0x00016c00ff0e7b82 */ /* 0x000e700000000a00 */
[----:B------:R-:W3:Y:S01]  /*5330*/  LDC.64 R12, c[0x0][0x5a8] ;  /* 0x00016a00ff0c7b82 */ /* 0x000ee20000000a00 */
[C---:B0-----:R-:W-:Y:S02]  /*5340*/  IMAD R159, R22.reuse, UR10, RZ ;  /* 0x0000000a169f7c24 */ /* 0x041fe4000f8e02ff */
[----:B------:R-:W-:-:S04]  /*5350*/  IMAD.WIDE.U32 R154, R22, UR43, R18 ;  /* 0x0000002b169a7c25 */ /* 0x000fc8000f8e0012 */
[----:B------:R-:W-:Y:S02]  /*5360*/  IMAD R159, R23, UR43, R159 ;  /* 0x0000002b179f7c24 */ /* 0x000fe4000f8e029f */
[----:B-1----:R-:W-:Y:S02]  /*5370*/  IMAD R158, R14, UR7, RZ ;  /* 0x000000070e9e7c24 */ /* 0x002fe4000f8e02ff */
[----:B------:R-:W-:Y:S02]  /*5380*/  IMAD.IADD R21, R155, 0x1, R159 ;  /* 0x000000019b157824 */ /* 0x000fe400078e029f */
[----:B------:R-:W-:Y:S02]  /*5390*/  IMAD.MOV.U32 R20, RZ, RZ, R154 ;  /* 0x000000ffff147224 */ /* 0x000fe400078e009a */
[C---:B------:R-:W-:Y:S02]  /*53a0*/  IMAD R158, R3.reuse, R15, R158 ;  /* 0x0000000f039e7224 */ /* 0x040fe400078e029e */
[----:B------:R-:W-:-:S04]  /*53b0*/  IMAD.WIDE.U32 R4, R3, R14, R20 ;  /* 0x0000000e03047225 */ /* 0x000fc800078e0014 */
[----:B------:R-:W-:Y:S01]  /*53c0*/  IMAD.IADD R5, R5, 0x1, R158 ;  /* 0x0000000105057824 */ /* 0x000fe200078e029e */
[----:B---3--:R-:W-:-:S04]  /*53d0*/  LEA R8, P0, R4, R12, 0x1 ;  /* 0x0000000c04087211 */ /* 0x008fc800078008ff */
[----:B------:R-:W-:-:S05]  /*53e0*/  LEA.HI.X R9, R4, R13, R5, 0x1, P0 ;  /* 0x0000000d04097211 */ /* 0x000fca00000f0c05 */
[----:B------:R-:W3:Y:S01]  /*53f0*/  @P1 LDG.E.LTC128B.U16 R23, desc[UR36][R8.64] ;  /* 0x0000002408171981 */ /* 0x000ee2000c1e1520 */
[----:B------:R-:W-:Y:S01]  /*5400*/  BSSY B1, `(.L_x_36) ;  /* 0x0000011000017945 */ /* 0x000fe20003800000 */
[----:B---3--:R-:W-:-:S04]  /*5410*/  IMAD.U32 R4, R23, 0x10000, RZ ;  /* 0x0001000017047824 */ /* 0x008fc800078e00ff */
[----:B------:R-:W-:-:S04]  /*5420*/  FMUL R4, R4, R16 ;  /* 0x0000001004047220 */ /* 0x000fc80000400000 */
[----:B--2---:R-:W-:Y:S01]  /*5430*/  FFMA R7, R11, R2, R4 ;  /* 0x000000020b077223 */ /* 0x004fe20000000004 */
[----:B------:R-:W-:-:S04]  /*5440*/  LEA R4, P0, R6, UR4, 0x1 ;  /* 0x0000000406047c11 */ /* 0x000fc8000f8008ff */
[----:B------:R-:W-:Y:S02]  /*5450*/  LEA.HI.X R5, R6, UR5, R10, 0x1, P0 ;  /* 0x0000000506057c11 */ /* 0x000fe400080f0c0a */
[----:B------:R-:W-:-:S05]  /*5460*/  F2FP.BF16.F32.PACK_AB R6, RZ, R7 ;  /* 0x00000007ff06723e */ /* 0x000fca00000010ff */
[----:B------:R0:W-:Y:S02]  /*5470*/  @P1 STG.E.U16 desc[UR36][R4.64], R6 ;  /* 0x0000000604001986 */ /* 0x0001e4000c101524 */
[----:B0-----:R-:W-:-:S05]  /*5480*/  IMAD.WIDE.U32 R6, R3, R14, R18 ;  /* 0x0000000e03067225 */ /* 0x001fca00078e0012 */
[----:B------:R-:W-:-:S03]  /*5490*/  IADD3 R7, R158, R7, RZ ;  /* 0x000000079e077210 */ /* 0x000fc60007ffe0ff */
[----:B------:R-:W-:-:S04]  /*54a0*/  IMAD.WIDE.U32 R6, R22, UR43, R6 ;  /* 0x0000002b16067c25 */ /* 0x000fc8000f8e0006 */
[----:B------:R-:W-:Y:S01]  /*54b0*/  IMAD.IADD R7, R159, 0x1, R7 ;  /* 0x000000019f077824 */ /* 0x000fe200078e0207 */
[----:B------:R-:W-:-:S04]  /*54c0*/  LEA R10, P0, R6, R12, 0x1 ;  /* 0x0000000c060a7211 */ /* 0x000fc800078008ff */
[----:B------:R-:W-:Y:S02]  /*54d0*/  LEA.HI.X R11, R6, R13, R7, 0x1, P0 ;  /* 0x0000000d060b7211 */ /* 0x000fe400000f0c07 */
[----:B------:R-:W-:-:S13]  /*54e0*/  ISETP.GT.AND P0, PT, R0, 0x1, P3 ;  /* 0x000000010000780c */ /* 0x000fda0001f04270 */
[----:B------:R-:W-:Y:S05]  /*54f0*/  @!P0 BRA `(.L_x_37) ;  /* 0x0000000000048947 */ /* 0x000fea0003800000 */
[----:B------:R0:W5:Y:S02]  /*5500*/  LDG.E.LTC128B.U16 R23, desc[UR36][R10.64+0x2] ;  /* 0x000002240a177981 */ /* 0x000164000c1e1520 */
.L_x_37:
[----:B------:R-:W-:Y:S05]  /*5510*/  BSYNC B1 ;  /* 0x0000000000017941 */ /* 0x000fea0003800000 */
.L_x_36:
[----:B------:R-:W2:Y:S01]  /*5520*/  LDL.LU R7, [R1+0x4] ;  /* 0x0000040001077983 */ /* 0x000ea20000300800 */
[----:B-----5:R-:W-:Y:S01]  /*5530*/  IMAD.U32 R6, R23, 0x10000, RZ ;  /* 0x0001000017067824 */ /* 0x020fe200078e00ff */
[C---:B------:R-:W-:Y:S01]  /*5540*/  SHF.L.U64.HI R157, R14.reuse, 0x3, R15 ;  /* 0x000000030e9d7819 */ /* 0x040fe2000001020f */
[----:B------:R-:W-:Y:S01]  /*5550*/  IMAD.SHL.U32 R156, R14, 0x8, RZ ;  /* 0x000000080e9c7824 */ /* 0x000fe200078e00ff */
[----:B------:R-:W3:Y:S01]  /*5560*/  LDL.LU R160, [R1+0x8] ;  /* 0x0000080001a07983 */ /* 0x000ee20000300800 */
[----:B------:R-:W-:-:S04]  /*5570*/  FMUL R6, R6, R16 ;  /* 0x0000001006067220 */ /* 0x000fc80000400000 */
[----:B--2---:R-:W-:-:S05]  /*5580*/  FFMA R6, R7, R2, R6 ;  /* 0x0000000207067223 */ /* 0x004fca0000000006 */
[----:B------:R-:W-:-:S05]  /*5590*/  F2FP.BF16.F32.PACK_AB R6, RZ, R6 ;  /* 0x00000006ff06723e */ /* 0x000fca00000010ff */
[----:B------:R1:W-:Y:S01]  /*55a0*/  @P0 STG.E.U16 desc[UR36][R4.64+0x2], R6 ;  /* 0x0000020604000986 */ /* 0x0003e2000c101524 */
[----:B------:R-:W-:-:S04]  /*55b0*/  ISETP.GT.AND P0, PT, R153, 0x8, PT ;  /* 0x000000089900780c */ /* 0x000fc80003f04270 */
[----:B------:R-:W-:Y:S01]  /*55c0*/  ISETP.GT.AND P1, PT, R0, RZ, P0 ;  /* 0x000000ff0000720c */ /* 0x000fe20000724270 */
[----:B-1----:R-:W-:-:S04]  /*55d0*/  IMAD.WIDE.U32 R6, R3, R14, R156 ;  /* 0x0000000e03067225 */ /* 0x002fc800078e009c */
[----:B------:R-:W-:Y:S01]  /*55e0*/  IMAD.IADD R158, R158, 0x1, R7 ;  /* 0x000000019e9e7824 */ /* 0x000fe200078e0207 */
[----:B------:R-:W-:-:S05]  /*55f0*/  IADD3 R7, P2, R154, R6, RZ ;  /* 0x000000069a077210 */ /* 0x000fca0007f5e0ff */
[----:B------:R-:W-:Y:S01]  /*5600*/  IMAD.X R9, R158, 0x1, R21, P2 ;  /* 0x000000019e097824 */ /* 0x000fe200010e0615 */
[----:B------:R-:W-:-:S04]  /*5610*/  LEA R8, P2, R7, R12, 0x1 ;  /* 0x0000000c07087211 */ /* 0x000fc800078408ff */
[----:B------:R-:W-:-:S05]  /*5620*/  LEA.HI.X R9, R7, R13, R9, 0x1, P2 ;  /* 0x0000000d07097211 */ /* 0x000fca00010f0c09 */
[----:B------:R1:W2:Y:S01]  /*5630*/  @P1 LDG.E.LTC128B.U16 R23, desc[UR36][R8.64] ;  /* 0x0000002408171981 */ /* 0x0002a2000c1e1520 */
[----:B------:R-:W-:Y:S01]  /*5640*/  IADD3 R6, P2, R18, R6, RZ ;  /* 0x0000000612067210 */ /* 0x000fe20007f5e0ff */
[----:B------:R-:W-:Y:S01]  /*5650*/  BSSY B1, `(.L_x_38) ;  /* 0x0000016000017945 */ /* 0x000fe20003800000 */
[----:B------:R-:W-:-:S03]  /*5660*/  ISETP.GT.AND P4, PT, R0, 0x1, P0 ;  /* 0x000000010000780c */ /* 0x000fc60000784270 */
[----:B------:R-:W-:Y:S02]  /*5670*/  IMAD.X R7, R19, 0x1, R158, P2 ;  /* 0x0000000113077824 */ /* 0x000fe400010e069e */
[----:B------:R-:W-:Y:S02]  /*5680*/  IMAD.U32 R158, RZ, RZ, UR9 ;  /* 0x00000009ff9e7e24 */ /* 0x000fe4000f8e00ff */
[----:B------:R-:W-:-:S04]  /*5690*/  IMAD.WIDE.U32 R6, R22, UR43, R6 ;  /* 0x0000002b16067c25 */ /* 0x000fc8000f8e0006 */
[----:B------:R-:W-:Y:S01]  /*56a0*/  IMAD.IADD R7, R159, 0x1, R7 ;  /* 0x000000019f077824 */ /* 0x000fe200078e0207 */
[----:B-1----:R-:W-:-:S04]  /*56b0*/  LEA R8, P2, R6, R12, 0x1 ;  /* 0x0000000c06087211 */ /* 0x002fc800078408ff */
[----:B------:R-:W-:Y:S01]  /*56c0*/  LEA.HI.X R9, R6, R13, R7, 0x1, P2 ;  /* 0x0000000d06097211 */ /* 0x000fe200010f0c07 */
[----:B--2---:R-:W-:-:S04]  /*56d0*/  IMAD.U32 R6, R23, 0x10000, RZ ;  /* 0x0001000017067824 */ /* 0x004fc800078e00ff */
[----:B------:R-:W-:-:S04]  /*56e0*/  FMUL R6, R6, R16 ;  /* 0x0000001006067220 */ /* 0x000fc80000400000 */
[----:B---3--:R-:W-:Y:S01]  /*56f0*/  FFMA R7, R160, R2, R6 ;  /* 0x00000002a0077223 */ /* 0x008fe20000000006 */
[----:B------:R-:W-:Y:S01]  /*5700*/  MOV R160, UR8 ;  /* 0x0000000800a07c02 */ /* 0x000fe20008000f00 */
[----:B------:R-:W-:-:S03]  /*5710*/  IMAD.U32 R6, RZ, RZ, UR8 ;  /* 0x00000008ff067e24 */ /* 0x000fc6000f8e00ff */
[----:B------:R-:W-:Y:S01]  /*5720*/  F2FP.BF16.F32.PACK_AB R7, RZ, R7 ;  /* 0x00000007ff07723e */ /* 0x000fe200000010ff */
[----:B------:R-:W-:Y:S01]  /*5730*/  IMAD.SHL.U32 R160, R160, 0x10, RZ ;  /* 0x00000010a0a07824 */ /* 0x000fe200078e00ff */
[----:B------:R-:W-:Y:S02]  /*5740*/  SHF.L.U64.HI R158, R6, 0x4, R158 ;  /* 0x00000004069e7819 */ /* 0x000fe4000001029e */
[----:B------:R-:W-:Y:S02]  /*5750*/  PRMT R161, R7, 0x7610, R161 ;  /* 0x0000761007a17816 */ /* 0x000fe400000000a1 */
[----:B------:R-:W-:-:S05]  /*5760*/  IADD3 R6, P2, R160, R4, RZ ;  /* 0x00000004a0067210 */ /* 0x000fca0007f5e0ff */
[----:B------:R-:W-:-:S05]  /*5770*/  IMAD.X R7, R158, 0x1, R5, P2 ;  /* 0x000000019e077824 */ /* 0x000fca00010e0605 */
[----:B------:R1:W-:Y:S01]  /*5780*/  @P1 STG.E.U16 desc[UR36][R6.64], R161 ;  /* 0x000000a106001986 */ /* 0x0003e2000c101524 */
[----:B------:R-:W-:Y:S05]  /*5790*/  @!P4 BRA `(.L_x_39) ;  /* 0x000000000004c947 */ /* 0x000fea0003800000 */
[----:B------:R2:W5:Y:S02]  /*57a0*/  LDG.E.LTC128B.U16 R23, desc[UR36][R8.64+0x2] ;  /* 0x0000022408177981 */ /* 0x000564000c1e1520 */
.L_x_39:
[----:B------:R-:W-:Y:S05]  /*57b0*/  BSYNC B1 ;  /* 0x0000000000017941 */ /* 0x000fea0003800000 */
.L_x_38:
[----:B------:R-:W3:Y:S01]  /*57c0*/  LDL.LU R162, [R1+0xc] ;  /* 0x00000c0001a27983 */ /* 0x000ee20000300800 */
[----:B-1---5:R-:W-:Y:S01]  /*57d0*/  IMAD.U32 R161, R23, 0x10000, RZ ;  /* 0x0001000017a17824 */ /* 0x022fe200078e00ff */
[----:B------:R-:W-:Y:S01]  /*57e0*/  ISETP.GT.AND P1, PT, R0, 0x8, P3 ;  /* 0x000000080000780c */ /* 0x000fe20001f24270 */
[----:B------:R-:W-:Y:S02]  /*57f0*/  BSSY B1, `(.L_x_40) ;  /* 0x0000007000017945 */ /* 0x000fe40003800000 */
[----:B------:R-:W-:-:S04]  /*5800*/  FMUL R161, R161, R16 ;  /* 0x00000010a1a17220 */ /* 0x000fc80000400000 */
[----:B---3--:R-:W-:-:S05]  /*5810*/  FFMA R161, R162, R2, R161 ;  /* 0x00000002a2a17223 */ /* 0x008fca00000000a1 */
[----:B------:R-:W-:-:S05]  /*5820*/  F2FP.BF16.F32.PACK_AB R161, RZ, R161 ;  /* 0x000000a1ffa1723e */ /* 0x000fca00000010ff */
[----:B------:R1:W-:Y:S01]  /*5830*/  @P4 STG.E.U16 desc[UR36][R6.64+0x2], R161 ;  /* 0x000002a106004986 */ /* 0x0003e2000c101524 */
[----:B------:R-:W-:Y:S05]  /*5840*/  @!P1 BRA `(.L_x_41) ;  /* 0x0000000000049947 */ /* 0x000fea0003800000 */
[----:B------:R3:W5:Y:S02]  /*5850*/  LDG.E.LTC128B.U16 R23, desc[UR36][R10.64+0x10] ;  /* 0x000010240a177981 */ /* 0x000764000c1e1520 */
.L_x_41:
[----:B------:R-:W-:Y:S05]  /*5860*/  BSYNC B1 ;  /* 0x0000000000017941 */ /* 0x000fea0003800000 */
.L_x_40:
[----:B------:R-:W4:Y:S01]  /*5870*/  LDL.LU R162, [R1+0x10] ;  /* 0x0000100001a27983 */ /* 0x000f220000300800 */
[----:B-1---5:R-:W-:Y:S01]  /*5880*/  IMAD.U32 R161, R23, 0x10000, RZ ;  /* 0x0001000017a17824 */ /* 0x022fe200078e00ff */
[----:B------:R-:W-:Y:S01]  /*5890*/  ISETP.GT.AND P2, PT, R0, 0x9, P3 ;  /* 0x000000090000780c */ /* 0x000fe20001f44270 */
[----:B------:R-:W-:Y:S02]  /*58a0*/  BSSY B1, `(.L_x_42) ;  /* 0x0000007000017945 */ /* 0x000fe40003800000 */
[----:B------:R-:W-:-:S04]  /*58b0*/  FMUL R161, R161, R16 ;  /* 0x00000010a1a17220 */ /* 0x000fc80000400000 */
[----:B----4-:R-:W-:-:S05]  /*58c0*/  FFMA R161, R162, R2, R161 ;  /* 0x00000002a2a17223 */ /* 0x010fca00000000a1 */
[----:B------:R-:W-:-:S05]  /*58d0*/  F2FP.BF16.F32.PACK_AB R161, RZ, R161 ;  /* 0x000000a1ffa1723e */ /* 0x000fca00000010ff */
[----:B------:R1:W-:Y:S01]  /*58e0*/  @P1 STG.E.U16 desc[UR36][R4.64+0x10], R161 ;  /* 0x000010a104001986 */ /* 0x0003e2000c101524 */
[----:B------:R-:W-:Y:S05]  /*58f0*/  @!P2 BRA `(.L_x_43) ;  /* 0x000000000004a947 */ /* 0x000fea0003800000 */
[----:B------:R4:W5:Y:S02]  /*5900*/  LDG.E.LTC128B.U16 R23, desc[UR36][R10.64+0x12] ;  /* 0x000012240a177981 */ /* 0x000964000c1e1520 */
.L_x_43:
[----:B------:R-:W-:Y:S05]  /*5910*/  BSYNC B1 ;  /* 0x0000000000017941 */ /* 0x000fea0003800000 */
.L_x_42:
[----:B------:R-:W2:Y:S01]  /*5920*/  LDL.LU R162, [R1+0x14] ;  /* 0x0000140001a27983 */ /* 0x000ea20000300800 */
[----:B-1---5:R-:W-:Y:S01]  /*5930*/  IMAD.U32 R161, R23, 0x10000, RZ ;  /* 0x0001000017a17824 */ /* 0x022fe200078e00ff */
[----:B------:R-:W-:Y:S01]  /*5940*/  ISETP.GT.AND P1, PT, R0, 0x8, P0 ;  /* 0x000000080000780c */ /* 0x000fe20000724270 */
[----:B------:R-:W-:Y:S02]  /*5950*/  BSSY B1, `(.L_x_44) ;  /* 0x0000007000017945 */ /* 0x000fe40003800000 */
[----:B------:R-:W-:-:S04]  /*5960*/  FMUL R161, R161, R16 ;  /* 0x00000010a1a17220 */ /* 0x000fc80000400000 */
[----:B--2---:R-:W-:-:S05]  /*5970*/  FFMA R161, R162, R2, R161 ;  /* 0x00000002a2a17223 */ /* 0x004fca00000000a1 */
[----:B------:R-:W-:-:S05]  /*5980*/  F2FP.BF16.F32.PACK_AB R161, RZ, R161 ;  /* 0x000000a1ffa1723e */ /* 0x000fca00000010ff */
[----:B------:R1:W-:Y:S01]  /*5990*/  @P2 STG.E.U16 desc[UR36][R4.64+0x12], R161 ;  /* 0x000012a104002986 */ /* 0x0003e2000c101524 */
[----:B------:R-:W-:Y:S05]  /*59a0*/  @!P1 BRA `(.L_x_45) ;  /* 0x0000000000049947 */ /* 0x000fea0003800000 */
[----:B------:R2:W5:Y:S02]  /*59b0*/  LDG.E.LTC128B.U16 R23, desc[UR36][R8.64+0x10] ;  /* 0x0000102408177981 */ /* 0x000564000c1e1520 */
.L_x_45:
[----:B------:R-:W-:Y:S05]  /*59c0*/  BSYNC B1 ;  /* 0x0000000000017941 */ /* 0x000fea0003800000 */
.L_x_44:
        /* <DEDUP_REMOVED lines=10> */
.L_x_47:
[----:B------:R-:W-:Y:S05]  /*5a70*/  BSYNC B1 ;  /* 0x0000000000017941 */ /* 0x000fea0003800000 */
.L_x_46:
[----:B------:R-:W2:Y:S01]  /*5a80*/  LDL.LU R162, [R1+0x1c] ;  /* 0x00001c0001a27983 */ /* 0x000ea20000300800 */
[----:B-1---5:R-:W-:Y:S01]  /*5a90*/  SHF.L.U32 R161, R23, 0x10, RZ ;  /* 0x0000001017a17819 */ /* 0x022fe200000006ff */
[----:B------:R-:W-:Y:S01]  /*5aa0*/  BSSY B1, `(.L_x_48) ;  /* 0x0000008000017945 */ /* 0x000fe20003800000 */
[----:B------:R-:W-:-:S03]  /*5ab0*/  ISETP.GT.AND P1, PT, R0, 0x10, P3 ;  /* 0x000000100000780c */ /* 0x000fc60001f24270 */
[----:B------:R-:W-:-:S04]  /*5ac0*/  FMUL R161, R161, R16 ;  /* 0x00000010a1a17220 */ /* 0x000fc80000400000 */
[----:B--2---:R-:W-:-:S05]  /*5ad0*/  FFMA R161, R162, R2, R161 ;  /* 0x00000002a2a17223 */ /* 0x004fca00000000a1 */
[----:B------:R-:W-:-:S05]  /*5ae0*/  F2FP.BF16.F32.PACK_AB R161, RZ, R161 ;  /* 0x000000a1ffa1723e */ /* 0x000fca00000010ff */
[----:B------:R1:W-:Y:S01]  /*5af0*/  @P2 STG.E.U16 desc[UR36][R6.64+0x12], R161 ;  /* 0x000012a106002986 */ /* 0x0003e2000c101524 */
[----:B------:R-:W-:Y:S05]  /*5b00*/  @!P1 BRA `(.L_x_49) ;  /* 0x0000000000049947 */ /* 0x000fea0003800000 */
[----:B------:R2:W5:Y:S02]  /*5b10*/  LDG.E.LTC128B.U16 R23, desc[UR36][R10.64+0x20] ;  /* 0x000020240a177981 */ /* 0x000564000c1e1520 */
.L_x_49:
[----:B------:R-:W-:Y:S05]  /*5b20*/  BSYNC B1 ;  /* 0x0000000000017941 */ /* 0x000fea0003800000 */
.L_x_48:
        /* <DEDUP_REMOVED lines=10> */
.L_x_51:
[----:B------:R-:W-:Y:S05]  /*5bd0*/  BSYNC B1 ;  /* 0x0000000000017941 */ /* 0x000fea0003800000 */
.L_x_50:
        /* <DEDUP_REMOVED lines=10> */
.L_x_53:
[----:B------:R-:W-:Y:S05]  /*5c80*/  BSYNC B1 ;  /* 0x0000000000017941 */ /* 0x000fea0003800000 */
.L_x_52:
        /* <DEDUP_REMOVED lines=10> */
.L_x_55:
[----:B------:R-:W-:Y:S05]  /*5d30*/  BSYNC B1 ;  /* 0x0000000000017941 */ /* 0x000fea0003800000 */
.L_x_54:
        /* <DEDUP_REMOVED lines=10> */
.L_x_57:
[----:B------:R-:W-:Y:S05]  /*5de0*/  BSYNC B1 ;  /* 0x0000000000017941 */ /* 0x000fea0003800000 */
.L_x_56:
        /* <DEDUP_REMOVED lines=10> */
.L_x_59:
[----:B------:R-:W-:Y:S05]  /*5e90*/  BSYNC B1 ;  /* 0x0000000000017941 */ /* 0x000fea0003800000 */
.L_x_58:
        /* <DEDUP_REMOVED lines=10> */
.L_x_61:
[----:B------:R-:W-:Y:S05]  /*5f40*/  BSYNC B1 ;  /* 0x0000000000017941 */ /* 0x000fea0003800000 */
.L_x_60:
        /* <DEDUP_REMOVED lines=10> */
.L_x_63:
[----:B------:R-:W-:Y:S05]  /*5ff0*/  BSYNC B1 ;  /* 0x0000000000017941 */ /* 0x000fea0003800000 */
.L_x_62:
        /* <DEDUP_REMOVED lines=10> */
.L_x_65:
[----:B------:R-:W-:Y:S05]  /*60a0*/  BSYNC B1 ;  /* 0x0000000000017941 */ /* 0x000fea0003800000 */
.L_x_64:
[----:B------:R-:W3:Y:S01]  /*60b0*/  LDL.LU R162, [R1+0x40] ;  /* 0x0000400001a27983 */ /* 0x000ee20000300800 */
[----:B-1---5:R-:W-:Y:S01]  /*60c0*/  SHF.L.U32 R161, R23, 0x10, RZ ;  /* 0x0000001017a17819 */ /* 0x022fe200000006ff */
[----:B------:R-:W-:Y:S01]  /*60d0*/  BSSY B1, `(.L_x_66) ;  /* 0x0000008000017945 */ /* 0x000fe20003800000 */
[----:B------:R-:W-:-:S03]  /*60e0*/  ISETP.GT.AND P2, PT, R0, 0x21, P3 ;  /* 0x000000210000780c */ /* 0x000fc60001f44270 */
[----:B------:R-:W-:-:S04]  /*60f0*/  FMUL R161, R161, R16 ;  /* 0x00000010a1a17220 */ /* 0x000fc80000400000 */
[----:B---3--:R-:W-:-:S05]  /*6100*/  FFMA R161, R162, R2, R161 ;  /* 0x00000002a2a17223 */ /* 0x008fca00000000a1 */
[----:B------:R-:W-:-:S05]  /*6110*/  F2FP.BF16.F32.PACK_AB R161, RZ, R161 ;  /* 0x000000a1ffa1723e */ /* 0x000fca00000010ff */
[----:B------:R1:W-:Y:S01]  /*6120*/  @P1 STG.E.U16 desc[UR36][R4.64+0x40], R161 ;  /* 0x000040a104001986 */ /* 0x0003e2000c101524 */
[----:B------:R-:W-:Y:S05]  /*6130*/  @!P2 BRA `(.L_x_67) ;  /* 0x000000000004a947 */ /* 0x000fea0003800000 */
[----:B------:R3:W5:Y:S02]  /*6140*/  LDG.E.LTC128B.U16 R23, desc[UR36][R10.64+0x42] ;  /* 0x000042240a177981 */ /* 0x000764000c1e1520 */
.L_x_67:
[----:B------:R-:W-:Y:S05]  /*6150*/  BSYNC B1 ;  /* 0x0000000000017941 */ /* 0x000fea0003800000 */
.L_x_66:
        /* <DEDUP_REMOVED lines=10> */
.L_x_69:
[----:B------:R-:W-:Y:S05]  /*6200*/  BSYNC B1 ;  /* 0x0000000000017941 */ /* 0x000fea0003800000 */
.L_x_68:
        /* <DEDUP_REMOVED lines=10> */
.L_x_71:
[----:B------:R-:W-:Y:S05]  /*62b0*/  BSYNC B1 ;  /* 0x0000000000017941 */ /* 0x000fea0003800000 */
.L_x_70:
        /* <DEDUP_REMOVED lines=10> */
.L_x_73:
[----:B------:R-:W-:Y:S05]  /*6360*/  BSYNC B1 ;  /* 0x0000000000017941 */ /* 0x000fea0003800000 */
.L_x_72:
        /* <DEDUP_REMOVED lines=10> */
.L_x_75:
[----:B------:R-:W-:Y:S05]  /*6410*/  BSYNC B1 ;  /* 0x0000000000017941 */ /* 0x000fea0003800000 */
.L_x_74:
        /* <DEDUP_REMOVED lines=10> */
.L_x_77:
[----:B------:R-:W-:Y:S05]  /*64c0*/  BSYNC B1 ;  /* 0x0000000000017941 */ /* 0x000fea0003800000 */
.L_x_76:
        /* <DEDUP_REMOVED lines=10> */
.L_x_79:
[----:B------:R-:W-:Y:S05]  /*6570*/  BSYNC B1 ;  /* 0x0000000000017941 */ /* 0x000fea0003800000 */
.L_x_78:
        /* <DEDUP_REMOVED lines=10> */
.L_x_81:
[----:B------:R-:W-:Y:S05]  /*6620*/  BSYNC B1 ;  /* 0x0000000000017941 */ /* 0x000fea0003800000 */
.L_x_80:
        /* <DEDUP_REMOVED lines=10> */
.L_x_83:
[----:B------:R-:W-:Y:S05]  /*66d0*/  BSYNC B1 ;  /* 0x0000000000017941 */ /* 0x000fea0003800000 */
.L_x_82:
        /* <DEDUP_REMOVED lines=10> */
.L_x_85:
[----:B------:R-:W-:Y:S05]  /*6780*/  BSYNC B1 ;  /* 0x0000000000017941 */ /* 0x000fea0003800000 */
.L_x_84:
        /* <DEDUP_REMOVED lines=10> */
.L_x_87:
[----:B------:R-:W-:Y:S05]  /*6830*/  BSYNC B1 ;  /* 0x0000000000017941 */ /* 0x000fea0003800000 */
.L_x_86:
        /* <DEDUP_REMOVED lines=10> */
.L_x_89:
[----:B------:R-:W-:Y:S05]  /*68e0*/  BSYNC B1 ;  /* 0x0000000000017941 */ /* 0x000fea0003800000 */
.L_x_88:
        /* <DEDUP_REMOVED lines=10> */
.L_x_91:
[----:B------:R-:W-:Y:S05]  /*6990*/  BSYNC B1 ;  /* 0x0000000000017941 */ /* 0x000fea0003800000 */
.L_x_90:
        /* <DEDUP_REMOVED lines=10> */
.L_x_93:
[----:B------:R-:W-:Y:S05]  /*6a40*/  BSYNC B1 ;  /* 0x0000000000017941 */ /* 0x000fea0003800000 */
.L_x_92:
        /* <DEDUP_REMOVED lines=10> */
.L_x_95:
[----:B------:R-:W-:Y:S05]  /*6af0*/  BSYNC B1 ;  /* 0x0000000000017941 */ /* 0x000fea0003800000 */
.L_x_94:
        /* <DEDUP_REMOVED lines=10> */
.L_x_97:
[----:B------:R-:W-:Y:S05]  /*6ba0*/  BSYNC B1 ;  /* 0x0000000000017941 */ /* 0x000fea0003800000 */
.L_x_96:
        /* <DEDUP_REMOVED lines=10> */
.L_x_99:
[----:B------:R-:W-:Y:S05]  /*6c50*/  BSYNC B1 ;  /* 0x0000000000017941 */ /* 0x000fea0003800000 */
.L_x_98:
        /* <DEDUP_REMOVED lines=10> */
.L_x_101:
[----:B------:R-:W-:Y:S05]  /*6d00*/  BSYNC B1 ;  /* 0x0000000000017941 */ /* 0x000fea0003800000 */
.L_x_100:
        /* <DEDUP_REMOVED lines=10> */
.L_x_103:
[----:B------:R-:W-:Y:S05]  /*6db0*/  BSYNC B1 ;  /* 0x0000000000017941 */ /* 0x000fea0003800000 */
.L_x_102:
        /* <DEDUP_REMOVED lines=10> */
.L_x_105:
[----:B------:R-:W-:Y:S05]  /*6e60*/  BSYNC B1 ;  /* 0x0000000000017941 */ /* 0x000fea0003800000 */
.L_x_104:
        /* <DEDUP_REMOVED lines=10> */
.L_x_107:
[----:B------:R-:W-:Y:S05]  /*6f10*/  BSYNC B1 ;  /* 0x0000000000017941 */ /* 0x000fea0003800000 */
.L_x_106:
        /* <DEDUP_REMOVED lines=10> */
.L_x_109:
[----:B------:R-:W-:Y:S05]  /*6fc0*/  BSYNC B1 ;  /* 0x0000000000017941 */ /* 0x000fea0003800000 */
.L_x_108:
        /* <DEDUP_REMOVED lines=10> */
.L_x_111:
[----:B------:R-:W-:Y:S05]  /*7070*/  BSYNC B1 ;  /* 0x0000000000017941 */ /* 0x000fea0003800000 */
.L_x_110:
        /* <DEDUP_REMOVED lines=10> */
.L_x_113:
[----:B------:R-:W-:Y:S05]  /*7120*/  BSYNC B1 ;  /* 0x0000000000017941 */ /* 0x000fea0003800000 */
.L_x_112:
        /* <DEDUP_REMOVED lines=10> */
.L_x_115:
[----:B------:R-:W-:Y:S05]  /*71d0*/  BSYNC B1 ;  /* 0x0000000000017941 */ /* 0x000fea0003800000 */
.L_x_114:
        /* <DEDUP_REMOVED lines=10> */
.L_x_117:
[----:B------:R-:W-:Y:S05]  /*7280*/  BSYNC B1 ;  /* 0x0000000000017941 */ /* 0x000fea0003800000 */
.L_x_116:
        /* <DEDUP_REMOVED lines=10> */
.L_x_119:
[----:B------:R-:W-:Y:S05]  /*7330*/  BSYNC B1 ;  /* 0x0000000000017941 */ /* 0x000fea0003800000 */
.L_x_118:
        /* <DEDUP_REMOVED lines=10> */
.L_x_121:
[----:B------:R-:W-:Y:S05]  /*73e0*/  BSYNC B1 ;  /* 0x0000000000017941 */ /* 0x000fea0003800000 */
.L_x_120:
        /* <DEDUP_REMOVED lines=10> */
.L_x_123:
[----:B------:R-:W-:Y:S05]  /*7490*/  BSYNC B1 ;  /* 0x0000000000017941 */ /* 0x000fea0003800000 */
.L_x_122:
        /* <DEDUP_REMOVED lines=10> */
.L_x_125:
[----:B------:R-:W-:Y:S05]  /*7540*/  BSYNC B1 ;  /* 0x0000000000017941 */ /* 0x000fea0003800000 */
.L_x_124:
        /* <DEDUP_REMOVED lines=10> */
.L_x_127:
[----:B------:R-:W-:Y:S05]  /*75f0*/  BSYNC B1 ;  /* 0x0000000000017941 */ /* 0x000fea0003800000 */
.L_x_126:
        /* <DEDUP_REMOVED lines=10> */
.L_x_129:
[----:B------:R-:W-:Y:S05]  /*76a0*/  BSYNC B1 ;  /* 0x0000000000017941 */ /* 0x000fea0003800000 */
.L_x_128:
        /* <DEDUP_REMOVED lines=10> */
.L_x_131:
[----:B------:R-:W-:Y:S05]  /*7750*/  BSYNC B1 ;  /* 0x0000000000017941 */ /* 0x000fea0003800000 */
.L_x_130:
        /* <DEDUP_REMOVED lines=10> */
.L_x_133:
[----:B------:R-:W-:Y:S05]  /*7800*/  BSYNC B1 ;  /* 0x0000000000017941 */ /* 0x000fea0003800000 */
.L_x_132:
        /* <DEDUP_REMOVED lines=10> */
.L_x_135:
[----:B------:R-:W-:Y:S05]  /*78b0*/  BSYNC B1 ;  /* 0x0000000000017941 */ /* 0x000fea0003800000 */
.L_x_134:
        /* <DEDUP_REMOVED lines=10> */
.L_x_137:
[----:B------:R-:W-:Y:S05]  /*7960*/  BSYNC B1 ;  /* 0x0000000000017941 */ /* 0x000fea0003800000 */
.L_x_136:
        /* <DEDUP_REMOVED lines=10> */
.L_x_139:
[----:B------:R-:W-:Y:S05]  /*7a10*/  BSYNC B1 ;  /* 0x0000000000017941 */ /* 0x000fea0003800000 */
.L_x_138:
        /* <DEDUP_REMOVED lines=10> */
.L_x_141:
[----:B------:R-:W-:Y:S05]  /*7ac0*/  BSYNC B1 ;  /* 0x0000000000017941 */ /* 0x000fea0003800000 */
.L_x_140:
        /* <DEDUP_REMOVED lines=10> */
.L_x_143:
[----:B------:R-:W-:Y:S05]  /*7b70*/  BSYNC B1 ;  /* 0x0000000000017941 */ /* 0x000fea0003800000 */
.L_x_142:
        /* <DEDUP_REMOVED lines=10> */
.L_x_145:
[----:B------:R-:W-:Y:S05]  /*7c20*/  BSYNC B1 ;  /* 0x0000000000017941 */ /* 0x000fea0003800000 */
.L_x_144:
        /* <DEDUP_REMOVED lines=10> */
.L_x_147:
[----:B------:R-:W-:Y:S05]  /*7cd0*/  BSYNC B1 ;  /* 0x0000000000017941 */ /* 0x000fea0003800000 */
.L_x_146:
        /* <DEDUP_REMOVED lines=10> */
.L_x_149:
[----:B------:R-:W-:Y:S05]  /*7d80*/  BSYNC B1 ;  /* 0x0000000000017941 */ /* 0x000fea0003800000 */
.L_x_148:
        /* <DEDUP_REMOVED lines=10> */
.L_x_151:
[----:B------:R-:W-:Y:S05]  /*7e30*/  BSYNC B1 ;  /* 0x0000000000017941 */ /* 0x000fea0003800000 */
.L_x_150:
        /* <DEDUP_REMOVED lines=10> */
.L_x_153:
[----:B------:R-:W-:Y:S05]  /*7ee0*/  BSYNC B1 ;  /* 0x0000000000017941 */ /* 0x000fea0003800000 */
.L_x_152:
        /* <DEDUP_REMOVED lines=10> */
.L_x_155:
[----:B------:R-:W-:Y:S05]  /*7f90*/  BSYNC B1 ;  /* 0x0000000000017941 */ /* 0x000fea0003800000 */
.L_x_154:
        /* <DEDUP_REMOVED lines=10> */
.L_x_157:
[----:B------:R-:W-:Y:S05]  /*8040*/  BSYNC B1 ;  /* 0x0000000000017941 */ /* 0x000fea0003800000 */
.L_x_156:
        /* <DEDUP_REMOVED lines=10> */
.L_x_159:
[----:B------:R-:W-:Y:S05]  /*80f0*/  BSYNC B1 ;  /* 0x0000000000017941 */ /* 0x000fea0003800000 */
.L_x_158:
        /* <DEDUP_REMOVED lines=10> */
.L_x_161:
[----:B------:R-:W-:Y:S05]  /*81a0*/  BSYNC B1 ;  /* 0x0000000000017941 */ /* 0x000fea0003800000 */
.L_x_160:
        /* <DEDUP_REMOVED lines=10> */
.L_x_163:
[----:B------:R-:W-:Y:S05]  /*8250*/  BSYNC B1 ;  /* 0x0000000000017941 */ /* 0x000fea0003800000 */
.L_x_162:
        /* <DEDUP_REMOVED lines=10> */
.L_x_165:
[----:B------:R-:W-:Y:S05]  /*8300*/  BSYNC B1 ;  /* 0x0000000000017941 */ /* 0x000fea0003800000 */
.L_x_164:
        /* <DEDUP_REMOVED lines=10> */
.L_x_167:
[----:B------:R-:W-:Y:S05]  /*83b0*/  BSYNC B1 ;  /* 0x0000000000017941 */ /* 0x000fea0003800000 */
.L_x_166:
        /* <DEDUP_REMOVED lines=10> */
.L_x_169:
[----:B------:R-:W-:Y:S05]  /*8460*/  BSYNC B1 ;  /* 0x0000000000017941 */ /* 0x000fea0003800000 */
.L_x_168:
        /* <DEDUP_REMOVED lines=10> */
.L_x_171:
[----:B------:R-:W-:Y:S05]  /*8510*/  BSYNC B1 ;  /* 0x0000000000017941 */ /* 0x000fea0003800000 */
.L_x_170:
        /* <DEDUP_REMOVED lines=10> */
.L_x_173:
[----:B------:R-:W-:Y:S05]  /*85c0*/  BSYNC B1 ;  /* 0x0000000000017941 */ /* 0x000fea0003800000 */
.L_x_172:
        /* <DEDUP_REMOVED lines=10> */
.L_x_175:
[----:B------:R-:W-:Y:S05]  /*8670*/  BSYNC B1 ;  /* 0x0000000000017941 */ /* 0x000fea0003800000 */
.L_x_174:
        /* <DEDUP_REMOVED lines=10> */
.L_x_177:
[----:B------:R-:W-:Y:S05]  /*8720*/  BSYNC B1 ;  /* 0x0000000000017941 */ /* 0x000fea0003800000 */
.L_x_176:
        /* <DEDUP_REMOVED lines=10> */
.L_x_179:
[----:B------:R-:W-:Y:S05]  /*87d0*/  BSYNC B1 ;  /* 0x0000000000017941 */ /* 0x000fea0003800000 */
.L_x_178:
        /* <DEDUP_REMOVED lines=10> */
.L_x_181:
[----:B------:R-:W-:Y:S05]  /*8880*/  BSYNC B1 ;  /* 0x0000000000017941 */ /* 0x000fea0003800000 */
.L_x_180:
        /* <DEDUP_REMOVED lines=10> */
.L_x_183:
[----:B------:R-:W-:Y:S05]  /*8930*/  BSYNC B1 ;  /* 0x0000000000017941 */ /* 0x000fea0003800000 */
.L_x_182:
        /* <DEDUP_REMOVED lines=10> */
.L_x_185:
[----:B------:R-:W-:Y:S05]  /*89e0*/  BSYNC B1 ;  /* 0x0000000000017941 */ /* 0x000fea0003800000 */
.L_x_184:
        /* <DEDUP_REMOVED lines=10> */
.L_x_187:
[----:B------:R-:W-:Y:S05]  /*8a90*/  BSYNC B1 ;  /* 0x0000000000017941 */ /* 0x000fea0003800000 */
.L_x_186:
        /* <DEDUP_REMOVED lines=10> */
.L_x_189:
[----:B------:R-:W-:Y:S05]  /*8b40*/  BSYNC B1 ;  /* 0x0000000000017941 */ /* 0x000fea0003800000 */
.L_x_188:
        /* <DEDUP_REMOVED lines=10> */
.L_x_191:
[----:B------:R-:W-:Y:S05]  /*8bf0*/  BSYNC B1 ;  /* 0x0000000000017941 */ /* 0x000fea0003800000 */
.L_x_190:
        /* <DEDUP_REMOVED lines=10> */
.L_x_193:
[----:B------:R-:W-:Y:S05]  /*8ca0*/  BSYNC B1 ;  /* 0x0000000000017941 */ /* 0x000fea0003800000 */
.L_x_192:
        /* <DEDUP_REMOVED lines=10> */
.L_x_195:
[----:B------:R-:W-:Y:S05]  /*8d50*/  BSYNC B1 ;  /* 0x0000000000017941 */ /* 0x000fea0003800000 */
.L_x_194:
        /* <DEDUP_REMOVED lines=10> */
.L_x_197:
[----:B------:R-:W-:Y:S05]  /*8e00*/  BSYNC B1 ;  /* 0x0000000000017941 */ /* 0x000fea0003800000 */
.L_x_196:
        /* <DEDUP_REMOVED lines=10> */
.L_x_199:
[----:B------:R-:W-:Y:S05]  /*8eb0*/  BSYNC B1 ;  /* 0x0000000000017941 */ /* 0x000fea0003800000 */
.L_x_198:
        /* <DEDUP_REMOVED lines=10> */
.L_x_201:
[----:B------:R-:W-:Y:S05]  /*8f60*/  BSYNC B1 ;  /* 0x0000000000017941 */ /* 0x000fea0003800000 */
.L_x_200:
        /* <DEDUP_REMOVED lines=10> */
.L_x_203:
[----:B------:R-:W-:Y:S05]  /*9010*/  BSYNC B1 ;  /* 0x0000000000017941 */ /* 0x000fea0003800000 */
.L_x_202:
        /* <DEDUP_REMOVED lines=10> */
.L_x_205:
[----:B------:R-:W-:Y:S05]  /*90c0*/  BSYNC B1 ;  /* 0x0000000000017941 */ /* 0x000fea0003800000 */
.L_x_204:
        /* <DEDUP_REMOVED lines=10> */
.L_x_207:
[----:B------:R-:W-:Y:S05]  /*9170*/  BSYNC B1 ;  /* 0x0000000000017941 */ /* 0x000fea0003800000 */
.L_x_206:
        /* <DEDUP_REMOVED lines=10> */
.L_x_209:
[----:B------:R-:W-:Y:S05]  /*9220*/  BSYNC B1 ;  /* 0x0000000000017941 */ /* 0x000fea0003800000 */
.L_x_208:
        /* <DEDUP_REMOVED lines=10> */
.L_x_211:
[----:B------:R-:W-:Y:S05]  /*92d0*/  BSYNC B1 ;  /* 0x0000000000017941 */ /* 0x000fea0003800000 */
.L_x_210:
        /* <DEDUP_REMOVED lines=10> */
.L_x_213:
[----:B------:R-:W-:Y:S05]  /*9380*/  BSYNC B1 ;  /* 0x0000000000017941 */ /* 0x000fea0003800000 */
.L_x_212:
        /* <DEDUP_REMOVED lines=10> */
.L_x_215:
[----:B------:R-:W-:Y:S05]  /*9430*/  BSYNC B1 ;  /* 0x0000000000017941 */ /* 0x000fea0003800000 */
.L_x_214:
        /* <DEDUP_REMOVED lines=10> */
.L_x_217:
[----:B------:R-:W-:Y:S05]  /*94e0*/  BSYNC B1 ;  /* 0x0000000000017941 */ /* 0x000fea0003800000 */
.L_x_216:
        /* <DEDUP_REMOVED lines=10> */
.L_x_219:
[----:B------:R-:W-:Y:S05]  /*9590*/  BSYNC B1 ;  /* 0x0000000000017941 */ /* 0x000fea0003800000 */
.L_x_218:
        /* <DEDUP_REMOVED lines=10> */
.L_x_221:
[----:B------:R-:W-:Y:S05]  /*9640*/  BSYNC B1 ;  /* 0x0000000000017941 */ /* 0x000fea0003800000 */
.L_x_220:
        /* <DEDUP_REMOVED lines=10> */
.L_x_223:
[----:B------:R-:W-:Y:S05]  /*96f0*/  BSYNC B1 ;  /* 0x0000000000017941 */ /* 0x000fea0003800000 */
.L_x_222:
        /* <DEDUP_REMOVED lines=10> */
.L_x_225:
[----:B------:R-:W-:Y:S05]  /*97a0*/  BSYNC B1 ;  /* 0x0000000000017941 */ /* 0x000fea0003800000 */
.L_x_224:
        /* <DEDUP_REMOVED lines=10> */
.L_x_227:
[----:B------:R-:W-:Y:S05]  /*9850*/  BSYNC B1 ;  /* 0x0000000000017941 */ /* 0x000fea0003800000 */
.L_x_226:
        /* <DEDUP_REMOVED lines=10> */
.L_x_229:
[----:B------:R-:W-:Y:S05]  /*9900*/  BSYNC B1 ;  /* 0x0000000000017941 */ /* 0x000fea0003800000 */
.L_x_228:
        /* <DEDUP_REMOVED lines=10> */
.L_x_231:
[----:B------:R-:W-:Y:S05]  /*99b0*/  BSYNC B1 ;  /* 0x0000000000017941 */ /* 0x000fea0003800000 */
.L_x_230:
        /* <DEDUP_REMOVED lines=10> */
.L_x_233:
[----:B------:R-:W-:Y:S05]  /*9a60*/  BSYNC B1 ;  /* 0x0000000000017941 */ /* 0x000fea0003800000 */
.L_x_232:
        /* <DEDUP_REMOVED lines=10> */
.L_x_235:
[----:B------:R-:W-:Y:S05]  /*9b10*/  BSYNC B1 ;  /* 0x0000000000017941 */ /* 0x000fea0003800000 */
.L_x_234:
        /* <DEDUP_REMOVED lines=10> */
.L_x_237:
[----:B------:R-:W-:Y:S05]  /*9bc0*/  BSYNC B1 ;  /* 0x0000000000017941 */ /* 0x000fea0003800000 */
.L_x_236:
        /* <DEDUP_REMOVED lines=10> */
.L_x_239:
[----:B------:R-:W-:Y:S05]  /*9c70*/  BSYNC B1 ;  /* 0x0000000000017941 */ /* 0x000fea0003800000 */
.L_x_238:
        /* <DEDUP_REMOVED lines=10> */
.L_x_241:
[----:B------:R-:W-:Y:S05]  /*9d20*/  BSYNC B1 ;  /* 0x0000000000017941 */ /* 0x000fea0003800000 */
.L_x_240:
        /* <DEDUP_REMOVED lines=10> */
.L_x_243:
[----:B------:R-:W-:Y:S05]  /*9dd0*/  BSYNC B1 ;  /* 0x0000000000017941 */ /* 0x000fea0003800000 */
.L_x_242:
        /* <DEDUP_REMOVED lines=10> */
.L_x_245:
[----:B------:R-:W-:Y:S05]  /*9e80*/  BSYNC B1 ;  /* 0x0000000000017941 */ /* 0x000fea0003800000 */
.L_x_244:
        /* <DEDUP_REMOVED lines=10> */
.L_x_247:
[----:B------:R-:W-:Y:S05]  /*9f30*/  BSYNC B1 ;  /* 0x0000000000017941 */ /* 0x000fea0003800000 */
.L_x_246:
        /* <DEDUP_REMOVED lines=10> */
.L_x_249:
[----:B------:R-:W-:Y:S05]  /*9fe0*/  BSYNC B1 ;  /* 0x0000000000017941 */ /* 0x000fea0003800000 */
.L_x_248:
        /* <DEDUP_REMOVED lines=10> */
.L_x_251:
[----:B------:R-:W-:Y:S05]  /*a090*/  BSYNC B1 ;  /* 0x0000000000017941 */ /* 0x000fea0003800000 */
.L_x_250:
        /* <DEDUP_REMOVED lines=10> */
.L_x_253:
[----:B------:R-:W-:Y:S05]  /*a140*/  BSYNC B1 ;  /* 0x0000000000017941 */ /* 0x000fea0003800000 */
.L_x_252:
        /* <DEDUP_REMOVED lines=10> */
.L_x_255:
[----:B------:R-:W-:Y:S05]  /*a1f0*/  BSYNC B1 ;  /* 0x0000000000017941 */ /* 0x000fea0003800000 */
.L_x_254:
        /* <DEDUP_REMOVED lines=10> */
.L_x_257:
[----:B------:R-:W-:Y:S05]  /*a2a0*/  BSYNC B1 ;  /* 0x0000000000017941 */ /* 0x000fea0003800000 */
.L_x_256:
        /* <DEDUP_REMOVED lines=10> */
.L_x_259:
[----:B------:R-:W-:Y:S05]  /*a350*/  BSYNC B1 ;  /* 0x0000000000017941 */ /* 0x000fea0003800000 */
.L_x_258:
        /* <DEDUP_REMOVED lines=10> */
.L_x_261:
[----:B------:R-:W-:Y:S05]  /*a400*/  BSYNC B1 ;  /* 0x0000000000017941 */ /* 0x000fea0003800000 */
.L_x_260:
        /* <DEDUP_REMOVED lines=10> */
.L_x_263:
[----:B------:R-:W-:Y:S05]  /*a4b0*/  BSYNC B1 ;  /* 0x0000000000017941 */ /* 0x000fea0003800000 */
.L_x_262:
        /* <DEDUP_REMOVED lines=10> */
.L_x_265:
[----:B------:R-:W-:Y:S05]  /*a560*/  BSYNC B1 ;  /* 0x0000000000017941 */ /* 0x000fea0003800000 */
.L_x_264:
        /* <DEDUP_REMOVED lines=10> */
.L_x_267:
[----:B------:R-:W-:Y:S05]  /*a610*/  BSYNC B1 ;  /* 0x0000000000017941 */ /* 0x000fea0003800000 */
.L_x_266:
        /* <DEDUP_REMOVED lines=10> */
.L_x_269:
[----:B------:R-:W-:Y:S05]  /*a6c0*/  BSYNC B1 ;  /* 0x0000000000017941 */ /* 0x000fea0003800000 */
.L_x_268:
        /* <DEDUP_REMOVED lines=10> */
.L_x_271:
[----:B------:R-:W-:Y:S05]  /*a770*/  BSYNC B1 ;  /* 0x0000000000017941 */ /* 0x000fea0003800000 */
.L_x_270:
        /* <DEDUP_REMOVED lines=10> */
.L_x_273:
[----:B------:R-:W-:Y:S05]  /*a820*/  BSYNC B1 ;  /* 0x0000000000017941 */ /* 0x000fea0003800000 */
.L_x_272:
        /* <DEDUP_REMOVED lines=10> */
.L_x_275:
[----:B------:R-:W-:Y:S05]  /*a8d0*/  BSYNC B1 ;  /* 0x0000000000017941 */ /* 0x000fea0003800000 */
.L_x_274:
        /* <DEDUP_REMOVED lines=10> */
.L_x_277:
[----:B------:R-:W-:Y:S05]  /*a980*/  BSYNC B1 ;  /* 0x0000000000017941 */ /* 0x000fea0003800000 */
.L_x_276:
        /* <DEDUP_REMOVED lines=10> */
.L_x_279:
[----:B------:R-:W-:Y:S05]  /*aa30*/  BSYNC B1 ;  /* 0x0000000000017941 */ /* 0x000fea0003800000 */
.L_x_278:
        /* <DEDUP_REMOVED lines=10> */
.L_x_281:
[----:B------:R-:W-:Y:S05]  /*aae0*/  BSYNC B1 ;  /* 0x0000000000017941 */ /* 0x000fea0003800000 */
.L_x_280:
        /* <DEDUP_REMOVED lines=10> */
.L_x_283:
[----:B------:R-:W-:Y:S05]  /*ab90*/  BSYNC B1 ;  /* 0x0000000000017941 */ /* 0x000fea0003800000 */
.L_x_282:
[----:B0-234-:R-:W2:Y:S01]  /*aba0*/  LDL.LU R10, [R1+0x1f4] ;  /* 0x0001f400010a7983 */ /* 0x01dea20000300800 */
[----:B-----5:R-:W-:Y:S01]  /*abb0*/  IMAD.U32 R11, R23, 0x10000, RZ ;  /* 0x00010000170b7824 */ /* 0x020fe200078e00ff */
        /* <DEDUP_REMOVED lines=8> */
.L_x_285:
[----:B------:R-:W-:Y:S05]  /*ac40*/  BSYNC B1 ;  /* 0x0000000000017941 */ /* 0x000fea0003800000 */
.L_x_284:
[----:B------:R-:W3:Y:S01]  /*ac50*/  LDL.LU R10, [R1+0x1f8] ;  /* 0x0001f800010a7983 */ /* 0x000ee20000300800 */
[----:B0----5:R-:W-:Y:S01]  /*ac60*/  IMAD.U32 R11, R23, 0x10000, RZ ;  /* 0x00010000170b7824 */ /* 0x021fe200078e00ff */
[----:B------:R-:W-:Y:S01]  /*ac70*/  ISETP.GT.AND P1, PT, R0, 0xf9, P0 ;  /* 0x000000f90000780c */ /* 0x000fe20000724270 */
[----:B------:R-:W-:Y:S01]  /*ac80*/  BSSY B1, `(.L_x_286) ;  /* 0x000000a000017945 */ /* 0x000fe20003800000 */
[----:B------:R-:W-:Y:S01]  /*ac90*/  IADD3 R169, P0, R3, 0x80, RZ ;  /* 0x0000008003a97810 */ /* 0x000fe20007f1e0ff */
[----:B------:R-:W-:-:S04]  /*aca0*/  FMUL R11, R11, R16 ;  /* 0x000000100b0b7220 */ /* 0x000fc80000400000 */
[----:B---3--:R-:W-:-:S05]  /*acb0*/  FFMA R11, R10, R2, R11 ;  /* 0x000000020a0b7223 */ /* 0x008fca000000000b */
[----:B------:R-:W-:-:S04]  /*acc0*/  F2FP.BF16.F32.PACK_AB R11, RZ, R11 ;  /* 0x0000000bff0b723e */ /* 0x000fc800000010ff */
[----:B------:R-:W-:Y:S01]  /*acd0*/  PRMT R3, R11, 0x7610, R3 ;  /* 0x000076100b037816 */ /* 0x000fe20000000003 */
[----:B------:R-:W-:-:S04]  /*ace0*/  IMAD.X R11, RZ, RZ, UR7, P0 ;  /* 0x00000007ff0b7e24 */ /* 0x000fc800080e06ff */
[----:B------:R0:W-:Y:S01]  /*acf0*/  @P2 STG.E.U16 desc[UR36][R6.64+0x1f0], R3 ;  /* 0x0001f00306002986 */ /* 0x0001e2000c101524 */
[----:B------:R-:W-:Y:S05]  /*ad00*/  @!P1 BRA `(.L_x_287) ;  /* 0x0000000000049947 */ /* 0x000fea0003800000 */
[----:B------:R3:W5:Y:S02]  /*ad10*/  LDG.E.LTC128B.U16 R23, desc[UR36][R8.64+0x1f2] ;  /* 0x0001f22408177981 */ /* 0x000764000c1e1520 */
.L_x_287:
[----:B------:R-:W-:Y:S05]  /*ad20*/  BSYNC B1 ;  /* 0x0000000000017941 */ /* 0x000fea0003800000 */
.L_x_286:
[----:B------:R-:W4:Y:S01]  /*ad30*/  LDL.LU R10, [R1+0x1fc] ;  /* 0x0001fc00010a7983 */ /* 0x000f220000300800 */
[----:B0----5:R-:W-:Y:S01]  /*ad40*/  IMAD.U32 R3, R23, 0x10000, RZ ;  /* 0x0001000017037824 */ /* 0x021fe200078e00ff */
[----:B------:R-:W-:Y:S01]  /*ad50*/  ISETP.GT.AND P0, PT, R153, 0x80, PT ;  /* 0x000000809900780c */ /* 0x000fe20003f04270 */
[----:B--23--:R-:W-:Y:S02]  /*ad60*/  IMAD R8, R11, R14, RZ ;  /* 0x0000000e0b087224 */ /* 0x00cfe400078e02ff */
[----:B------:R-:W-:Y:S01]  /*ad70*/  FMUL R3, R3, R16 ;  /* 0x0000001003037220 */ /* 0x000fe20000400000 */
[----:B------:R-:W-:Y:S01]  /*ad80*/  ISETP.GT.AND P4, PT, R0, RZ, P0 ;  /* 0x000000ff0000720c */ /* 0x000fe20000784270 */
[C---:B------:R-:W-:Y:S02]  /*ad90*/  IMAD R167, R169.reuse, R15, R8 ;  /* 0x0000000fa9a77224 */ /* 0x040fe400078e0208 */
[----:B------:R-:W-:-:S04]  /*ada0*/  IMAD.WIDE.U32 R8, R169, R14, R20 ;  /* 0x0000000ea9087225 */ /* 0x000fc800078e0014 */
[----:B------:R-:W-:Y:S02]  /*adb0*/  IMAD.IADD R9, R9, 0x1, R167 ;  /* 0x0000000109097824 */ /* 0x000fe400078e02a7 */
[----:B----4-:R-:W-:Y:S01]  /*adc0*/  FFMA R3, R10, R2, R3 ;  /* 0x000000020a037223 */ /* 0x010fe20000000003 */
[----:B------:R-:W-:-:S04]  /*add0*/  LEA R10, P2, R8, R12, 0x1 ;  /* 0x0000000c080a7211 */ /* 0x000fc800078408ff */
[----:B------:R-:W-:Y:S02]  /*ade0*/  F2FP.BF16.F32.PACK_AB R3, RZ, R3 ;  /* 0x00000003ff03723e */ /* 0x000fe400000010ff */
[--C-:B------:R-:W-:Y:S02]  /*adf0*/  LEA.HI.X R11, R8, R13, R9.reuse, 0x1, P2 ;  /* 0x0000000d080b7211 */ /* 0x100fe400010f0c09 */
[----:B------:R-:W-:-:S05]  /*ae00*/  PRMT R9, R3, 0x7610, R9 ;  /* 0x0000761003097816 */ /* 0x000fca0000000009 */
[----:B------:R0:W-:Y:S04]  /*ae10*/  @P1 STG.E.U16 desc[UR36][R6.64+0x1f2], R9 ;  /* 0x0001f20906001986 */ /* 0x0001e8000c101524 */
[----:B------:R-:W2:Y:S01]  /*ae20*/  @P4 LDG.E.LTC128B.U16 R23, desc[UR36][R10.64] ;  /* 0x000000240a174981 */ /* 0x000ea2000c1e1520 */
[----:B-1----:R-:W-:Y:S01]  /*ae30*/  IMAD.U32 R161, RZ, RZ, UR8 ;  /* 0x00000008ffa17e24 */ /* 0x002fe2000f8e00ff */
[----:B------:R-:W-:Y:S01]  /*ae40*/  MOV R165, UR8 ;  /* 0x0000000800a57c02 */ /* 0x000fe20008000f00 */
[----:B------:R-:W-:Y:S01]  /*ae50*/  IMAD.U32 R164, RZ, RZ, UR9 ;  /* 0x00000009ffa47e24 */ /* 0x000fe2000f8e00ff */
[----:B------:R-:W-:Y:S01]  /*ae60*/  ISETP.GT.AND P2, PT, R0, 0x1, P0 ;  /* 0x000000010000780c */ /* 0x000fe20000744270 */
[----:B------:R-:W-:Y:S01]  /*ae70*/  IMAD.SHL.U32 R161, R161, 0x100, RZ ;  /* 0x00000100a1a17824 */ /* 0x000fe200078e00ff */
[----:B------:R-:W-:Y:S01]  /*ae80*/  BSSY B1, `(.L_x_288) ;  /* 0x0000011000017945 */ /* 0x000fe20003800000 */
[----:B0-----:R-:W-:Y:S01]  /*ae90*/  IMAD.WIDE.U32 R8, R169, R14, R18 ;  /* 0x0000000ea9087225 */ /* 0x001fe200078e0012 */
[----:B------:R-:W-:-:S03]  /*aea0*/  SHF.L.U64.HI R165, R165, 0x8, R164 ;  /* 0x00000008a5a57819 */ /* 0x000fc600000102a4 */
[----:B------:R-:W-:Y:S02]  /*aeb0*/  IMAD.IADD R9, R167, 0x1, R9 ;  /* 0x00000001a7097824 */ /* 0x000fe400078e0209 */
[----:B------:R-:W-:Y:S01]  /*aec0*/  IMAD.WIDE.U32 R162, R22, UR43, R8 ;  /* 0x0000002b16a27c25 */ /* 0x000fe2000f8e0008 */
[----:B------:R-:W-:-:S03]  /*aed0*/  IADD3 R8, P1, R161, R4, RZ ;  /* 0x00000004a1087210 */ /* 0x000fc60007f3e0ff */
[----:B------:R-:W-:Y:S01]  /*aee0*/  IMAD.IADD R7, R159, 0x1, R163 ;  /* 0x000000019f077824 */ /* 0x000fe200078e02a3 */
[----:B------:R-:W-:Y:S01]  /*aef0*/  LEA R6, P3, R162, R12, 0x1 ;  /* 0x0000000ca2067211 */ /* 0x000fe200078608ff */
[----:B------:R-:W-:-:S03]  /*af00*/  IMAD.X R9, R165, 0x1, R5, P1 ;  /* 0x00000001a5097824 */ /* 0x000fc600008e0605 */
[----:B------:R-:W-:Y:S01]  /*af10*/  LEA.HI.X R7, R162, R13, R7, 0x1, P3 ;  /* 0x0000000da2077211 */ /* 0x000fe200018f0c07 */
[----:B--2---:R-:W-:-:S04]  /*af20*/  IMAD.U32 R3, R23, 0x10000, RZ ;  /* 0x0001000017037824 */ /* 0x004fc800078e00ff */
[----:B------:R-:W-:-:S04]  /*af30*/  FMUL R3, R3, R16 ;  /* 0x0000001003037220 */ /* 0x000fc80000400000 */
[----:B------:R-:W-:-:S05]  /*af40*/  FFMA R3, R24, R2, R3 ;  /* 0x0000000218037223 */ /* 0x000fca0000000003 */
[----:B------:R-:W-:-:S05]  /*af50*/  F2FP.BF16.F32.PACK_AB R3, RZ, R3 ;  /* 0x00000003ff03723e */ /* 0x000fca00000010ff */
[----:B------:R0:W-:Y:S01]  /*af60*/  @P4 STG.E.U16 desc[UR36][R8.64], R3 ;  /* 0x0000000308004986 */ /* 0x0001e2000c101524 */
[----:B------:R-:W-:Y:S05]  /*af70*/  @!P2 BRA `(.L_x_289) ;  /* 0x000000000004a947 */ /* 0x000fea0003800000 */
[----:B------:R1:W5:Y:S02]  /*af80*/  LDG.E.LTC128B.U16 R23, desc[UR36][R6.64+0x2] ;  /* 0x0000022406177981 */ /* 0x000364000c1e1520 */
.L_x_289:
[----:B------:R-:W-:Y:S05]  /*af90*/  BSYNC B1 ;  /* 0x0000000000017941 */ /* 0x000fea0003800000 */
.L_x_288:
[----:B0----5:R-:W-:Y:S01]  /*afa0*/  IMAD.U32 R3, R23, 0x10000, RZ ;  /* 0x0001000017037824 */ /* 0x021fe200078e00ff */
[----:B------:R-:W-:Y:S01]  /*afb0*/  ISETP.GT.AND P1, PT, R153, 0x88, PT ;  /* 0x000000889900780c */ /* 0x000fe20003f24270 */
[----:B------:R-:W-:Y:S01]  /*afc0*/  IMAD.WIDE.U32 R14, R169, R14, R156 ;  /* 0x0000000ea90e7225 */ /* 0x000fe200078e009c */
[----:B------:R-:W-:Y:S03]  /*afd0*/  BSSY B1, `(.L_x_290) ;  /* 0x0000010000017945 */ /* 0x000fe60003800000 */
[----:B------:R-:W-:Y:S01]  /*afe0*/  FMUL R10, R3, R16 ;  /* 0x00000010030a7220 */ /* 0x000fe20000400000 */
[----:B------:R-:W-:Y:S01]  /*aff0*/  ISETP.GT.AND P3, PT, R0, RZ, P1 ;  /* 0x000000ff0000720c */ /* 0x000fe20000f64270 */
[----:B------:R-:W-:Y:S01]  /*b000*/  IMAD.IADD R167, R167, 0x1, R15 ;  /* 0x00000001a7a77824 */ /* 0x000fe200078e020f */
[----:B------:R-:W-:Y:S01]  /*b010*/  IADD3 R154, P4, R154, R14, RZ ;  /* 0x0000000e9a9a7210 */ /* 0x000fe20007f9e0ff */
[----:B------:R-:W-:Y:S01]  /*b020*/  FFMA R10, R25, R2, R10 ;  /* 0x00000002190a7223 */ /* 0x000fe2000000000a */
[----:B------:R-:W-:-:S03]  /*b030*/  IADD3 R14, P5, R18, R14, RZ ;  /* 0x0000000e120e7210 */ /* 0x000fc60007fbe0ff */
[--C-:B------:R-:W-:Y:S01]  /*b040*/  IMAD.X R20, R167, 0x1, R21.reuse, P4 ;  /* 0x00000001a7147824 */ /* 0x100fe200020e0615 */
[----:B------:R-:W-:Y:S02]  /*b050*/  F2FP.BF16.F32.PACK_AB R3, RZ, R10 ;  /* 0x0000000aff03723e */ /* 0x000fe400000010ff */
[C---:B------:R-:W-:Y:S02]  /*b060*/  LEA R10, P4, R154.reuse, R12, 0x1 ;  /* 0x0000000c9a0a7211 */ /* 0x040fe400078808ff */
[----:B------:R-:W-:Y:S02]  /*b070*/  PRMT R21, R3, 0x7610, R21 ;  /* 0x0000761003157816 */ /* 0x000fe40000000015 */
[----:B------:R-:W-:Y:S02]  /*b080*/  LEA.HI.X R11, R154, R13, R20, 0x1, P4 ;  /* 0x0000000d9a0b7211 */ /* 0x000fe400020f0c14 */
[----:B------:R-:W-:Y:S01]  /*b090*/  PRMT R3, R23, 0x7610, R3 ;  /* 0x0000761017037816 */ /* 0x000fe20000000003 */
[----:B------:R0:W-:Y:S01]  /*b0a0*/  @P2 STG.E.U16 desc[UR36][R8.64+0x2], R21 ;  /* 0x0000021508002986 */ /* 0x0001e2000c101524 */
[----:B------:R-:W-:Y:S05]  /*b0b0*/  @!P3 BRA `(.L_x_291) ;  /* 0x000000000004b947 */ /* 0x000fea0003800000 */
[----:B------:R2:W5:Y:S02]  /*b0c0*/  LDG.E.LTC128B.U16 R3, desc[UR36][R10.64] ;  /* 0x000000240a037981 */ /* 0x000564000c1e1520 */
.L_x_291:
[----:B------:R-:W-:Y:S05]  /*b0d0*/  BSYNC B1 ;  /* 0x0000000000017941 */ /* 0x000fea0003800000 */
.L_x_290:
[----:B--2--5:R-:W-:Y:S01]  /*b0e0*/  IMAD.U32 R11, R3, 0x10000, RZ ;  /* 0x00010000030b7824 */ /* 0x024fe200078e00ff */
[----:B------:R-:W-:Y:S01]  /*b0f0*/  IADD3.X R15, R19, R167, RZ, P5, !PT ;  /* 0x000000a7130f7210 */ /* 0x000fe20002ffe4ff */
[----:B------:R-:W-:Y:S01]  /*b100*/  BSSY B1, `(.L_x_292) ;  /* 0x000000e000017945 */ /* 0x000fe20003800000 */
[----:B------:R-:W-:Y:S01]  /*b110*/  IADD3 R10, P2, R8, R160, RZ ;  /* 0x000000a0080a7210 */ /* 0x000fe20007f5e0ff */
[----:B------:R-:W-:Y:S01]  /*b120*/  FMUL R11, R11, R16 ;  /* 0x000000100b0b7220 */ /* 0x000fe20000400000 */
[----:B------:R-:W-:Y:S01]  /*b130*/  ISETP.GT.AND P5, PT, R0, 0x1, P1 ;  /* 0x000000010000780c */ /* 0x000fe20000fa4270 */
[----:B------:R-:W-:-:S04]  /*b140*/  IMAD.WIDE.U32 R22, R22, UR43, R14 ;  /* 0x0000002b16167c25 */ /* 0x000fc8000f8e000e */
[----:B------:R-:W-:Y:S01]  /*b150*/  FFMA R11, R26, R2, R11 ;  /* 0x000000021a0b7223 */ /* 0x000fe2000000000b */
[----:B------:R-:W-:Y:S01]  /*b160*/  IMAD.IADD R159, R159, 0x1, R23 ;  /* 0x000000019f9f7824 */ /* 0x000fe200078e0217 */
[----:B------:R-:W-:-:S03]  /*b170*/  LEA R12, P4, R22, R12, 0x1 ;  /* 0x0000000c160c7211 */ /* 0x000fc600078808ff */
[----:B------:R-:W-:Y:S01]  /*b180*/  F2FP.BF16.F32.PACK_AB R14, RZ, R11 ;  /* 0x0000000bff0e723e */ /* 0x000fe200000010ff */
[----:B------:R-:W-:Y:S01]  /*b190*/  IMAD.X R11, R9, 0x1, R158, P2 ;  /* 0x00000001090b7824 */ /* 0x000fe200010e069e */
[----:B------:R-:W-:-:S04]  /*b1a0*/  LEA.HI.X R13, R22, R13, R159, 0x1, P4 ;  /* 0x0000000d160d7211 */ /* 0x000fc800020f0c9f */
[----:B------:R2:W-:Y:S01]  /*b1b0*/  @P3 STG.E.U16 desc[UR36][R10.64], R14 ;  /* 0x0000000e0a003986 */ /* 0x0005e2000c101524 */
[----:B------:R-:W-:Y:S05]  /*b1c0*/  @!P5 BRA `(.L_x_293) ;  /* 0x000000000004d947 */ /* 0x000fea0003800000 */
[----:B------:R3:W5:Y:S02]  /*b1d0*/  LDG.E.LTC128B.U16 R3, desc[UR36][R12.64+0x2] ;  /* 0x000002240c037981 */ /* 0x000764000c1e1520 */
.L_x_293:
[----:B------:R-:W-:Y:S05]  /*b1e0*/  BSYNC B1 ;  /* 0x0000000000017941 */ /* 0x000fea0003800000 */
.L_x_292:
[----:B-----5:R-:W-:Y:S01]  /*b1f0*/  IMAD.U32 R15, R3, 0x10000, RZ ;  /* 0x00010000030f7824 */ /* 0x020fe200078e00ff */
[----:B------:R-:W-:Y:S01]  /*b200*/  ISETP.GT.AND P2, PT, R0, 0x8, P0 ;  /* 0x000000080000780c */ /* 0x000fe20000744270 */
[----:B------:R-:W-:Y:S02]  /*b210*/  BSSY B1, `(.L_x_294) ;  /* 0x0000007000017945 */ /* 0x000fe40003800000 */
[----:B--2---:R-:W-:-:S04]  /*b220*/  FMUL R14, R15, R16 ;  /* 0x000000100f0e7220 */ /* 0x004fc80000400000 */
[----:B------:R-:W-:-:S05]  /*b230*/  FFMA R14, R27, R2, R14 ;  /* 0x000000021b0e7223 */ /* 0x000fca000000000e */
[----:B------:R-:W-:-:S05]  /*b240*/  F2FP.BF16.F32.PACK_AB R14, RZ, R14 ;  /* 0x0000000eff0e723e */ /* 0x000fca00000010ff */
[----:B------:R2:W-:Y:S01]  /*b250*/  @P5 STG.E.U16 desc[UR36][R10.64+0x2], R14 ;  /* 0x0000020e0a005986 */ /* 0x0005e2000c101524 */
[----:B------:R-:W-:Y:S05]  /*b260*/  @!P2 BRA `(.L_x_295) ;  /* 0x000000000004a947 */ /* 0x000fea0003800000 */
[----:B------:R4:W5:Y:S02]  /*b270*/  LDG.E.LTC128B.U16 R3, desc[UR36][R6.64+0x10] ;  /* 0x0000102406037981 */ /* 0x000964000c1e1520 */
.L_x_295:
[----:B------:R-:W-:Y:S05]  /*b280*/  BSYNC B1 ;  /* 0x0000000000017941 */ /* 0x000fea0003800000 */
.L_x_294:
[----:B--2--5:R-:W-:Y:S01]  /*b290*/  IMAD.U32 R11, R3, 0x10000, RZ ;  /* 0x00010000030b7824 */ /* 0x024fe200078e00ff */
[----:B------:R-:W-:Y:S01]  /*b2a0*/  ISETP.GT.AND P3, PT, R0, 0x9, P0 ;  /* 0x000000090000780c */ /* 0x000fe20000764270 */
[----:B------:R-:W-:Y:S02]  /*b2b0*/  BSSY B1, `(.L_x_296) ;  /* 0x0000007000017945 */ /* 0x000fe40003800000 */
[----:B------:R-:W-:-:S04]  /*b2c0*/  FMUL R11, R11, R16 ;  /* 0x000000100b0b7220 */ /* 0x000fc80000400000 */
[----:B------:R-:W-:-:S05]  /*b2d0*/  FFMA R11, R28, R2, R11 ;  /* 0x000000021c0b7223 */ /* 0x000fca000000000b */
[----:B------:R-:W-:-:S05]  /*b2e0*/  F2FP.BF16.F32.PACK_AB R11, RZ, R11 ;  /* 0x0000000bff0b723e */ /* 0x000fca00000010ff */
[----:B------:R2:W-:Y:S01]  /*b2f0*/  @P2 STG.E.U16 desc[UR36][R8.64+0x10], R11 ;  /* 0x0000100b08002986 */ /* 0x0005e2000c101524 */
[----:B------:R-:W-:Y:S05]  /*b300*/  @!P3 BRA `(.L_x_297) ;  /* 0x000000000004b947 */ /* 0x000fea0003800000 */
[----:B------:R0:W5:Y:S02]  /*b310*/  LDG.E.LTC128B.U16 R3, desc[UR36][R6.64+0x12] ;  /* 0x0000122406037981 */ /* 0x000164000c1e1520 */
.L_x_297:
[----:B------:R-:W-:Y:S05]  /*b320*/  BSYNC B1 ;  /* 0x0000000000017941 */ /* 0x000fea0003800000 */
.L_x_296:
        /* <DEDUP_REMOVED lines=9> */
.L_x_299:
[----:B------:R-:W-:Y:S05]  /*b3c0*/  BSYNC B1 ;  /* 0x0000000000017941 */ /* 0x000fea0003800000 */
.L_x_298:
[----:B-----5:R-:W-:Y:S01]  /*b3d0*/  IMAD.U32 R11, R3, 0x10000, RZ ;  /* 0x00010000030b7824 */ /* 0x020fe200078e00ff */
[----:B--2---:R-:W-:Y:S01]  /*b3e0*/  IADD3 R10, P3, R160, R8, RZ ;  /* 0x00000008a00a7210 */ /* 0x004fe20007f7e0ff */
[----:B------:R-:W-:Y:S01]  /*b3f0*/  BSSY B1, `(.L_x_300) ;  /* 0x0000009000017945 */ /* 0x000fe20003800000 */
[----:B------:R-:W-:Y:S01]  /*b400*/  ISETP.GT.AND P2, PT, R0, 0x9, P1 ;  /* 0x000000090000780c */ /* 0x000fe20000f44270 */
[----:B------:R-:W-:-:S04]  /*b410*/  FMUL R11, R11, R16 ;  /* 0x000000100b0b7220 */ /* 0x000fc80000400000 */
[----:B------:R-:W-:-:S05]  /*b420*/  FFMA R11, R30, R2, R11 ;  /* 0x000000021e0b7223 */ /* 0x000fca000000000b */
[----:B------:R-:W-:Y:S01]  /*b430*/  F2FP.BF16.F32.PACK_AB R14, RZ, R11 ;  /* 0x0000000bff0e723e */ /* 0x000fe200000010ff */
[----:B------:R-:W-:-:S05]  /*b440*/  IMAD.X R11, R158, 0x1, R9, P3 ;  /* 0x000000019e0b7824 */ /* 0x000fca00018e0609 */
[----:B------:R2:W-:Y:S01]  /*b450*/  @P4 STG.E.U16 desc[UR36][R10.64+0x10], R14 ;  /* 0x0000100e0a004986 */ /* 0x0005e2000c101524 */
[----:B------:R-:W-:Y:S05]  /*b460*/  @!P2 BRA `(.L_x_301) ;  /* 0x000000000004a947 */ /* 0x000fea0003800000 */
[----:B------:R0:W5:Y:S02]  /*b470*/  LDG.E.LTC128B.U16 R3, desc[UR36][R12.64+0x12] ;  /* 0x000012240c037981 */ /* 0x000164000c1e1520 */
.L_x_301:
[----:B------:R-:W-:Y:S05]  /*b480*/  BSYNC B1 ;  /* 0x0000000000017941 */ /* 0x000fea0003800000 */
.L_x_300:
[----:B--2--5:R-:W-:Y:S01]  /*b490*/  IMAD.U32 R11, R3, 0x10000, RZ ;  /* 0x00010000030b7824 */ /* 0x024fe200078e00ff */
[----:B------:R-:W-:Y:S01]  /*b4a0*/  IADD3 R160, P3, P4, R160, R4, R161 ;  /* 0x00000004a0a07210 */ /* 0x000fe20007c7e0a1 */
[----:B------:R-:W-:Y:S01]  /*b4b0*/  BSSY B1, `(.L_x_302) ;  /* 0x0000009000017945 */ /* 0x000fe20003800000 */
[----:B------:R-:W-:Y:S01]  /*b4c0*/  ISETP.GT.AND P5, PT, R0, 0x10, P0 ;  /* 0x000000100000780c */ /* 0x000fe200007a4270 */
[----:B------:R-:W-:Y:S01]  /*b4d0*/  FMUL R10, R11, R16 ;  /* 0x000000100b0a7220 */ /* 0x000fe20000400000 */
[----:B------:R-:W-:-:S03]  /*b4e0*/  IADD3.X R161, R158, R5, R165, P3, P4 ;  /* 0x000000059ea17210 */ /* 0x000fc60001fe84a5 */
[----:B------:R-:W-:-:S05]  /*b4f0*/  FFMA R10, R31, R2, R10 ;  /* 0x000000021f0a7223 */ /* 0x000fca000000000a */
[----:B------:R-:W-:-:S05]  /*b500*/  F2FP.BF16.F32.PACK_AB R10, RZ, R10 ;  /* 0x0000000aff0a723e */ /* 0x000fca00000010ff */
[----:B------:R2:W-:Y:S01]  /*b510*/  @P2 STG.E.U16 desc[UR36][R160.64+0x12], R10 ;  /* 0x0000120aa0002986 */ /* 0x0005e2000c101524 */
[----:B------:R-:W-:Y:S05]  /*b520*/  @!P5 BRA `(.L_x_303) ;  /* 0x000000000004d947 */ /* 0x000fea0003800000 */
[----:B------:R0:W5:Y:S02]  /*b530*/  LDG.E.LTC128B.U16 R3, desc[UR36][R6.64+0x20] ;  /* 0x0000202406037981 */ /* 0x000164000c1e1520 */
.L_x_303:
[----:B------:R-:W-:Y:S05]  /*b540*/  BSYNC B1 ;  /* 0x0000000000017941 */ /* 0x000fea0003800000 */
.L_x_302:
[----:B-----5:R-:W-:Y:S01]  /*b550*/  SHF.L.U32 R5, R3, 0x10, RZ ;  /* 0x0000001003057819 */ /* 0x020fe200000006ff */
[----:B------:R-:W-:Y:S01]  /*b560*/  BSSY B1, `(.L_x_304) ;  /* 0x0000008000017945 */ /* 0x000fe20003800000 */
[----:B------:R-:W-:-:S03]  /*b570*/  ISETP.GT.AND P2, PT, R0, 0x11, P0 ;  /* 0x000000110000780c */ /* 0x000fc60000744270 */
[----:B------:R-:W-:-:S04]  /*b580*/  FMUL R5, R5, R16 ;  /* 0x0000001005057220 */ /* 0x000fc80000400000 */
[----:B------:R-:W-:-:S05]  /*b590*/  FFMA R5, R32, R2, R5 ;  /* 0x0000000220057223 */ /* 0x000fca0000000005 */
[----:B------:R-:W-:-:S05]  /*b5a0*/  F2FP.BF16.F32.PACK_AB R5, RZ, R5 ;  /* 0x00000005ff05723e */ /* 0x000fca00000010ff */
[----:B------:R0:W-:Y:S01]  /*b5b0*/  @P5 STG.E.U16 desc[UR36][R8.64+0x20], R5 ;  /* 0x0000200508005986 */ /* 0x0001e2000c101524 */
[----:B------:R-:W-:Y:S05]  /*b5c0*/  @!P2 BRA `(.L_x_305) ;  /* 0x000000000004a947 */ /* 0x000fea0003800000 */
[----:B------:R0:W5:Y:S02]  /*b5d0*/  LDG.E.LTC128B.U16 R3, desc[UR36][R6.64+0x22] ;  /* 0x0000222406037981 */ /* 0x000164000c1e1520 */
.L_x_305:
[----:B------:R-:W-:Y:S05]  /*b5e0*/  BSYNC B1 ;  /* 0x0000000000017941 */ /* 0x000fea0003800000 */
.L_x_304:
[----:B0----5:R-:W-:Y:S01]  /*b5f0*/  IMAD.U32 R5, R3, 0x10000, RZ ;  /* 0x0001000003057824 */ /* 0x021fe200078e00ff */
        /* <DEDUP_REMOVED lines=8> */
.L_x_307:
[----:B------:R-:W-:Y:S05]  /*b680*/  BSYNC B1 ;  /* 0x0000000000017941 */ /* 0x000fea0003800000 */
.L_x_306:
[----:B-----5:R-:W-:Y:S01]  /*b690*/  IMAD.U32 R5, R3, 0x10000, RZ ;  /* 0x0001000003057824 */ /* 0x020fe200078e00ff */
[----:B------:R-:W-:Y:S01]  /*b6a0*/  ISETP.GT.AND P2, PT, R0, 0x11, P1 ;  /* 0x000000110000780c */ /* 0x000fe20000f44270 */
[----:B0-----:R-:W-:Y:S01]  /*b6b0*/  @P3 IMAD.MOV.U32 R4, RZ, RZ, R160 ;  /* 0x000000ffff043224 */ /* 0x001fe200078e00a0 */
[----:B------:R-:W-:Y:S01]  /*b6c0*/  BSSY B1, `(.L_x_308) ;  /* 0x0000009000017945 */ /* 0x000fe20003800000 */
[----:B------:R-:W-:-:S04]  /*b6d0*/  FMUL R5, R5, R16 ;  /* 0x0000001005057220 */ /* 0x000fc80000400000 */
[----:B------:R-:W-:-:S05]  /*b6e0*/  FFMA R5, R34, R2, R5 ;  /* 0x0000000222057223 */ /* 0x000fca0000000005 */
[----:B------:R-:W-:-:S04]  /*b6f0*/  F2FP.BF16.F32.PACK_AB R5, RZ, R5 ;  /* 0x00000005ff05723e */ /* 0x000fc800000010ff */
[----:B--2---:R-:W-:Y:S01]  /*b700*/  PRMT R10, R5, 0x7610, R10 ;  /* 0x00007610050a7816 */ /* 0x004fe2000000000a */
[----:B------:R-:W-:-:S05]  /*b710*/  @P3 IMAD.MOV.U32 R5, RZ, RZ, R161 ;  /* 0x000000ffff053224 */ /* 0x000fca00078e00a1 */
[----:B------:R0:W-:Y:S01]  /*b720*/  @P3 STG.E.U16 desc[UR36][R4.64+0x20], R10 ;  /* 0x0000200a04003986 */ /* 0x0001e2000c101524 */
[----:B------:R-:W-:Y:S05]  /*b730*/  @!P2 BRA `(.L_x_309) ;  /* 0x000000000004a947 */ /* 0x000fea0003800000 */
[----:B------:R2:W5:Y:S02]  /*b740*/  LDG.E.LTC128B.U16 R3, desc[UR36][R12.64+0x22] ;  /* 0x000022240c037981 */ /* 0x000564000c1e1520 */
.L_x_309:
[----:B------:R-:W-:Y:S05]  /*b750*/  BSYNC B1 ;  /* 0x0000000000017941 */ /* 0x000fea0003800000 */
.L_x_308:
[----:B0----5:R-:W-:Y:S01]  /*b760*/  IMAD.U32 R5, R3, 0x10000, RZ ;  /* 0x0001000003057824 */ /* 0x021fe200078e00ff */
[----:B------:R-:W-:Y:S01]  /*b770*/  ISETP.GT.AND P3, PT, R0, 0x18, P0 ;  /* 0x000000180000780c */ /* 0x000fe20000764270 */
[----:B------:R-:W-:Y:S02]  /*b780*/  BSSY B1, `(.L_x_310) ;  /* 0x000000a000017945 */ /* 0x000fe40003800000 */
[----:B------:R-:W-:Y:S01]  /*b790*/  FMUL R4, R5, R16 ;  /* 0x0000001005047220 */ /* 0x000fe20000400000 */
[----:B------:R-:W-:-:S03]  /*b7a0*/  @P2 IMAD.MOV.U32 R5, RZ, RZ, R161 ;  /* 0x000000ffff052224 */ /* 0x000fc600078e00a1 */
[----:B------:R-:W-:-:S05]  /*b7b0*/  FFMA R4, R35, R2, R4 ;  /* 0x0000000223047223 */ /* 0x000fca0000000004 */
[----:B------:R-:W-:-:S04]  /*b7c0*/  F2FP.BF16.F32.PACK_AB R4, RZ, R4 ;  /* 0x00000004ff04723e */ /* 0x000fc800000010ff */
[----:B------:R-:W-:Y:S01]  /*b7d0*/  PRMT R10, R4, 0x7610, R10 ;  /* 0x00007610040a7816 */ /* 0x000fe2000000000a */
[----:B------:R-:W-:-:S05]  /*b7e0*/  @P2 IMAD.MOV.U32 R4, RZ, RZ, R160 ;  /* 0x000000ffff042224 */ /* 0x000fca00078e00a0 */
[----:B------:R0:W-:Y:S01]  /*b7f0*/  @P2 STG.E.U16 desc[UR36][R4.64+0x22], R10 ;  /* 0x0000220a04002986 */ /* 0x0001e2000c101524 */
[----:B------:R-:W-:Y:S05]  /*b800*/  @!P3 BRA `(.L_x_311) ;  /* 0x000000000004b947 */ /* 0x000fea0003800000 */
[----:B------:R0:W5:Y:S02]  /*b810*/  LDG.E.LTC128B.U16 R3, desc[UR36][R6.64+0x30] ;  /* 0x0000302406037981 */ /* 0x000164000c1e1520 */
.L_x_311:
[----:B------:R-:W-:Y:S05]  /*b820*/  BSYNC B1 ;  /* 0x0000000000017941 */ /* 0x000fea0003800000 */
.L_x_310:
        /* <DEDUP_REMOVED lines=9> */
.L_x_313:
[----:B------:R-:W-:Y:S05]  /*b8c0*/  BSYNC B1 ;  /* 0x0000000000017941 */ /* 0x000fea0003800000 */
.L_x_312:
[----:B0----5:R-:W-:Y:S01]  /*b8d0*/  SHF.L.U32 R5, R3, 0x10, RZ ;  /* 0x0000001003057819 */ /* 0x021fe200000006ff */
        /* <DEDUP_REMOVED lines=8> */
.L_x_315:
[----:B------:R-:W-:Y:S05]  /*b960*/  BSYNC B1 ;  /* 0x0000000000017941 */ /* 0x000fea0003800000 */
.L_x_314:
[----:B-----5:R-:W-:Y:S01]  /*b970*/  IMAD.U32 R5, R3, 0x10000, RZ ;  /* 0x0001000003057824 */ /* 0x020fe200078e00ff */
[----:B------:R-:W-:Y:S01]  /*b980*/  ISETP.GT.AND P2, PT, R0, 0x19, P1 ;  /* 0x000000190000780c */ /* 0x000fe20000f44270 */
[----:B0-----:R-:W-:Y:S01]  /*b990*/  @P3 IMAD.MOV.U32 R4, RZ, RZ, R160 ;  /* 0x000000ffff043224 */ /* 0x001fe200078e00a0 */
[----:B------:R-:W-:Y:S01]  /*b9a0*/  BSSY B1, `(.L_x_316) ;  /* 0x0000009000017945 */ /* 0x000fe20003800000 */
[----:B------:R-:W-:-:S04]  /*b9b0*/  FMUL R5, R5, R16 ;  /* 0x0000001005057220 */ /* 0x000fc80000400000 */
[----:B------:R-:W-:-:S05]  /*b9c0*/  FFMA R5, R38, R2, R5 ;  /* 0x0000000226057223 */ /* 0x000fca0000000005 */
[----:B------:R-:W-:-:S04]  /*b9d0*/  F2FP.BF16.F32.PACK_AB R5, RZ, R5 ;  /* 0x00000005ff05723e */ /* 0x000fc800000010ff */
[----:B------:R-:W-:Y:S01]  /*b9e0*/  PRMT R10, R5, 0x7610, R10 ;  /* 0x00007610050a7816 */ /* 0x000fe2000000000a */
[----:B------:R-:W-:-:S05]  /*b9f0*/  @P3 IMAD.MOV.U32 R5, RZ, RZ, R161 ;  /* 0x000000ffff053224 */ /* 0x000fca00078e00a1 */
[----:B------:R0:W-:Y:S01]  /*ba00*/  @P3 STG.E.U16 desc[UR36][R4.64+0x30], R10 ;  /* 0x0000300a04003986 */ /* 0x0001e2000c101524 */
[----:B------:R-:W-:Y:S05]  /*ba10*/  @!P2 BRA `(.L_x_317) ;  /* 0x000000000004a947 */ /* 0x000fea0003800000 */
[----:B------:R0:W5:Y:S02]  /*ba20*/  LDG.E.LTC128B.U16 R3, desc[UR36][R12.64+0x32] ;  /* 0x000032240c037981 */ /* 0x000164000c1e1520 */
.L_x_317:
[----:B------:R-:W-:Y:S05]  /*ba30*/  BSYNC B1 ;  /* 0x0000000000017941 */ /* 0x000fea0003800000 */
.L_x_316:
        /* <DEDUP_REMOVED lines=12> */
.L_x_319:
[----:B------:R-:W-:Y:S05]  /*bb00*/  BSYNC B1 ;  /* 0x0000000000017941 */ /* 0x000fea0003800000 */
.L_x_318:
        /* <DEDUP_REMOVED lines=9> */
.L_x_321:
[----:B------:R-:W-:Y:S05]  /*bba0*/  BSYNC B1 ;  /* 0x0000000000017941 */ /* 0x000fea0003800000 */
.L_x_320:
        /* <DEDUP_REMOVED lines=9> */
.L_x_323:
[----:B------:R-:W-:Y:S05]  /*bc40*/  BSYNC B1 ;  /* 0x0000000000017941 */ /* 0x000fea0003800000 */
.L_x_322:
[----:B-----5:R-:W-:Y:S01]  /*bc50*/  SHF.L.U32 R5, R3, 0x10, RZ ;  /* 0x0000001003057819 */ /* 0x020fe200000006ff */
[----:B0-----:R-:W-:Y:S01]  /*bc60*/  @P3 IMAD.MOV.U32 R4, RZ, RZ, R160 ;  /* 0x000000ffff043224 */ /* 0x001fe200078e00a0 */
[----:B------:R-:W-:Y:S01]  /*bc70*/  ISETP.GT.AND P2, PT, R0, 0x21, P1 ;  /* 0x000000210000780c */ /* 0x000fe20000f44270 */
[----:B------:R-:W-:Y:S02]  /*bc80*/  BSSY B1, `(.L_x_324) ;  /* 0x0000009000017945 */ /* 0x000fe40003800000 */
        /* <DEDUP_REMOVED lines=8> */
.L_x_325:
[----:B------:R-:W-:Y:S05]  /*bd10*/  BSYNC B1 ;  /* 0x0000000000017941 */ /* 0x000fea0003800000 */
.L_x_324:
        /* <DEDUP_REMOVED lines=12> */
.L_x_327:
[----:B------:R-:W-:Y:S05]  /*bde0*/  BSYNC B1 ;  /* 0x0000000000017941 */ /* 0x000fea0003800000 */
.L_x_326:
        /* <DEDUP_REMOVED lines=9> */
.L_x_329:
[----:B------:R-:W-:Y:S05]  /*be80*/  BSYNC B1 ;  /* 0x0000000000017941 */ /* 0x000fea0003800000 */
.L_x_328:
        /* <DEDUP_REMOVED lines=9> */
.L_x_331:
[----:B------:R-:W-:Y:S05]  /*bf20*/  BSYNC B1 ;  /* 0x0000000000017941 */ /* 0x000fea0003800000 */
.L_x_330:
[----:B-----5:R-:W-:Y:S01]  /*bf30*/  IMAD.U32 R5, R3, 0x10000, RZ ;  /* 0x0001000003057824 */ /* 0x020fe200078e00ff */
[----:B0-----:R-:W-:Y:S01]  /*bf40*/  @P3 MOV R4, R160 ;  /* 0x000000a000043202 */ /* 0x001fe20000000f00 */
[----:B------:R-:W-:Y:S01]  /*bf50*/  BSSY B1, `(.L_x_332) ;  /* 0x000000a000017945 */ /* 0x000fe20003800000 */
[----:B------:R-:W-:Y:S01]  /*bf60*/  ISETP.GT.AND P2, PT, R0, 0x29, P1 ;  /* 0x000000290000780c */ /* 0x000fe20000f44270 */
        /* <DEDUP_REMOVED lines=8> */
.L_x_333:
[----:B------:R-:W-:Y:S05]  /*bff0*/  BSYNC B1 ;  /* 0x0000000000017941 */ /* 0x000fea0003800000 */
.L_x_332:
        /* <DEDUP_REMOVED lines=12> */
.L_x_335:
[----:B------:R-:W-:Y:S05]  /*c0c0*/  BSYNC B1 ;  /* 0x0000000000017941 */ /* 0x000fea0003800000 */
.L_x_334:
        /* <DEDUP_REMOVED lines=9> */
.L_x_337:
[----:B------:R-:W-:Y:S05]  /*c160*/  BSYNC B1 ;  /* 0x0000000000017941 */ /* 0x000fea0003800000 */
.L_x_336:
        /* <DEDUP_REMOVED lines=9> */
.L_x_339:
[----:B------:R-:W-:Y:S05]  /*c200*/  BSYNC B1 ;  /* 0x0000000000017941 */ /* 0x000fea0003800000 */
.L_x_338:
[----:B-----5:R-:W-:Y:S01]  /*c210*/  IMAD.U32 R5, R3, 0x10000, RZ ;  /* 0x0001000003057824 */ /* 0x020fe200078e00ff */
[----:B------:R-:W-:Y:S01]  /*c220*/  ISETP.GT.AND P2, PT, R0, 0x31, P1 ;  /* 0x000000310000780c */ /* 0x000fe20000f44270 */
[----:B0-----:R-:W-:Y:S01]  /*c230*/  @P3 IMAD.MOV.U32 R4, RZ, RZ, R160 ;  /* 0x000000ffff043224 */ /* 0x001fe200078e00a0 */
[----:B------:R-:W-:Y:S01]  /*c240*/  BSSY B1, `(.L_x_340) ;  /* 0x0000009000017945 */ /* 0x000fe20003800000 */
[----:B------:R-:W-:-:S04]  /*c250*/  FMUL R5, R5, R16 ;  /* 0x0000001005057220 */ /* 0x000fc80000400000 */
[----:B------:R-:W-:-:S05]  /*c260*/  FFMA R5, R50, R2, R5 ;  /* 0x0000000232057223 */ /* 0x000fca0000000005 */
[----:B------:R-:W-:-:S04]  /*c270*/  F2FP.BF16.F32.PACK_AB R5, RZ, R5 ;  /* 0x00000005ff05723e */ /* 0x000fc800000010ff */
[----:B------:R-:W-:Y:S02]  /*c280*/  PRMT R10, R5, 0x7610, R10 ;  /* 0x00007610050a7816 */ /* 0x000fe4000000000a */
[----:B------:R-:W-:-:S05]  /*c290*/  @P3 MOV R5, R161 ;  /* 0x000000a100053202 */ /* 0x000fca0000000f00 */
[----:B------:R0:W-:Y:S01]  /*c2a0*/  @P3 STG.E.U16 desc[UR36][R4.64+0x60], R10 ;  /* 0x0000600a04003986 */ /* 0x0001e2000c101524 */
[----:B------:R-:W-:Y:S05]  /*c2b0*/  @!P2 BRA `(.L_x_341) ;  /* 0x000000000004a947 */ /* 0x000fea0003800000 */
[----:B------:R0:W5:Y:S02]  /*c2c0*/  LDG.E.LTC128B.U16 R3, desc[UR36][R12.64+0x62] ;  /* 0x000062240c037981 */ /* 0x000164000c1e1520 */
.L_x_341:
[----:B------:R-:W-:Y:S05]  /*c2d0*/  BSYNC B1 ;  /* 0x0000000000017941 */ /* 0x000fea0003800000 */
.L_x_340:
        /* <DEDUP_REMOVED lines=12> */
.L_x_343:
[----:B------:R-:W-:Y:S05]  /*c3a0*/  BSYNC B1 ;  /* 0x0000000000017941 */ /* 0x000fea0003800000 */
.L_x_342:
        /* <DEDUP_REMOVED lines=9> */
.L_x_345:
[----:B------:R-:W-:Y:S05]  /*c440*/  BSYNC B1 ;  /* 0x0000000000017941 */ /* 0x000fea0003800000 */
.L_x_344:
        /* <DEDUP_REMOVED lines=9> */
.L_x_347:
[----:B------:R-:W-:Y:S05]  /*c4e0*/  BSYNC B1 ;  /* 0x0000000000017941 */ /* 0x000fea0003800000 */
.L_x_346:
        /* <DEDUP_REMOVED lines=12> */
.L_x_349:
[----:B------:R-:W-:Y:S05]  /*c5b0*/  BSYNC B1 ;  /* 0x0000000000017941 */ /* 0x000fea0003800000 */
.L_x_348:
        /* <DEDUP_REMOVED lines=12> */
.L_x_351:
[----:B------:R-:W-:Y:S05]  /*c680*/  BSYNC B1 ;  /* 0x0000000000017941 */ /* 0x000fea0003800000 */
.L_x_350:
        /* <DEDUP_REMOVED lines=9> */
.L_x_353:
[----:B------:R-:W-:Y:S05]  /*c720*/  BSYNC B1 ;  /* 0x0000000000017941 */ /* 0x000fea0003800000 */
.L_x_352:
        /* <DEDUP_REMOVED lines=9> */
.L_x_355:
[----:B------:R-:W-:Y:S05]  /*c7c0*/  BSYNC B1 ;  /* 0x0000000000017941 */ /* 0x000fea0003800000 */
.L_x_354:
        /* <DEDUP_REMOVED lines=12> */
.L_x_357:
[----:B------:R-:W-:Y:S05]  /*c890*/  BSYNC B1 ;  /* 0x0000000000017941 */ /* 0x000fea0003800000 */
.L_x_356:
        /* <DEDUP_REMOVED lines=12> */
.L_x_359:
[----:B------:R-:W-:Y:S05]  /*c960*/  BSYNC B1 ;  /* 0x0000000000017941 */ /* 0x000fea0003800000 */
.L_x_358:
        /* <DEDUP_REMOVED lines=9> */
.L_x_361:
[----:B------:R-:W-:Y:S05]  /*ca00*/  BSYNC B1 ;  /* 0x0000000000017941 */ /* 0x000fea0003800000 */
.L_x_360:
        /* <DEDUP_REMOVED lines=9> */
.L_x_363:
[----:B------:R-:W-:Y:S05]  /*caa0*/  BSYNC B1 ;  /* 0x0000000000017941 */ /* 0x000fea0003800000 */
.L_x_362:
        /* <DEDUP_REMOVED lines=12> */
.L_x_365:
[----:B------:R-:W-:Y:S05]  /*cb70*/  BSYNC B1 ;  /* 0x0000000000017941 */ /* 0x000fea0003800000 */
.L_x_364:
        /* <DEDUP_REMOVED lines=12> */
.L_x_367:
[----:B------:R-:W-:Y:S05]  /*cc40*/  BSYNC B1 ;  /* 0x0000000000017941 */ /* 0x000fea0003800000 */
.L_x_366:
        /* <DEDUP_REMOVED lines=9> */
.L_x_369:
[----:B------:R-:W-:Y:S05]  /*cce0*/  BSYNC B1 ;  /* 0x0000000000017941 */ /* 0x000fea0003800000 */
.L_x_368:
        /* <DEDUP_REMOVED lines=9> */
.L_x_371:
[----:B------:R-:W-:Y:S05]  /*cd80*/  BSYNC B1 ;  /* 0x0000000000017941 */ /* 0x000fea0003800000 */
.L_x_370:
        /* <DEDUP_REMOVED lines=12> */
.L_x_373:
[----:B------:R-:W-:Y:S05]  /*ce50*/  BSYNC B1 ;  /* 0x0000000000017941 */ /* 0x000fea0003800000 */
.L_x_372:
        /* <DEDUP_REMOVED lines=12> */
.L_x_375:
[----:B------:R-:W-:Y:S05]  /*cf20*/  BSYNC B1 ;  /* 0x0000000000017941 */ /* 0x000fea0003800000 */
.L_x_374:
        /* <DEDUP_REMOVED lines=9> */
.L_x_377:
[----:B------:R-:W-:Y:S05]  /*cfc0*/  BSYNC B1 ;  /* 0x0000000000017941 */ /* 0x000fea0003800000 */
.L_x_376:
        /* <DEDUP_REMOVED lines=9> */
.L_x_379:
[----:B------:R-:W-:Y:S05]  /*d060*/  BSYNC B1 ;  /* 0x0000000000017941 */ /* 0x000fea0003800000 */
.L_x_378:
        /* <DEDUP_REMOVED lines=12> */
.L_x_381:
[----:B------:R-:W-:Y:S05]  /*d130*/  BSYNC B1 ;  /* 0x0000000000017941 */ /* 0x000fea0003800000 */
.L_x_380:
        /* <DEDUP_REMOVED lines=12> */
.L_x_383:
[----:B------:R-:W-:Y:S05]  /*d200*/  BSYNC B1 ;  /* 0x0000000000017941 */ /* 0x000fea0003800000 */
.L_x_382:
        /* <DEDUP_REMOVED lines=9> */
.L_x_385:
[----:B------:R-:W-:Y:S05]  /*d2a0*/  BSYNC B1 ;  /* 0x0000000000017941 */ /* 0x000fea0003800000 */
.L_x_384:
        /* <DEDUP_REMOVED lines=9> */
.L_x_387:
[----:B------:R-:W-:Y:S05]  /*d340*/  BSYNC B1 ;  /* 0x0000000000017941 */ /* 0x000fea0003800000 */
.L_x_386:
        /* <DEDUP_REMOVED lines=12> */
.L_x_389:
[----:B------:R-:W-:Y:S05]  /*d410*/  BSYNC B1 ;  /* 0x0000000000017941 */ /* 0x000fea0003800000 */
.L_x_388:
        /* <DEDUP_REMOVED lines=12> */
.L_x_391:
[----:B------:R-:W-:Y:S05]  /*d4e0*/  BSYNC B1 ;  /* 0x0000000000017941 */ /* 0x000fea0003800000 */
.L_x_390:
        /* <DEDUP_REMOVED lines=9> */
.L_x_393:
[----:B------:R-:W-:Y:S05]  /*d580*/  BSYNC B1 ;  /* 0x0000000000017941 */ /* 0x000fea0003800000 */
.L_x_392:
        /* <DEDUP_REMOVED lines=9> */
.L_x_395:
[----:B------:R-:W-:Y:S05]  /*d620*/  BSYNC B1 ;  /* 0x0000000000017941 */ /* 0x000fea0003800000 */
.L_x_394:
        /* <DEDUP_REMOVED lines=12> */
.L_x_397:
[----:B------:R-:W-:Y:S05]  /*d6f0*/  BSYNC B1 ;  /* 0x0000000000017941 */ /* 0x000fea0003800000 */
.L_x_396:
        /* <DEDUP_REMOVED lines=12> */
.L_x_399:
[----:B------:R-:W-:Y:S05]  /*d7c0*/  BSYNC B1 ;  /* 0x0000000000017941 */ /* 0x000fea0003800000 */
.L_x_398:
        /* <DEDUP_REMOVED lines=9> */
.L_x_401:
[----:B------:R-:W-:Y:S05]  /*d860*/  BSYNC B1 ;  /* 0x0000000000017941 */ /* 0x000fea0003800000 */
.L_x_400:
        /* <DEDUP_REMOVED lines=9> */
.L_x_403:
[----:B------:R-:W-:Y:S05]  /*d900*/  BSYNC B1 ;  /* 0x0000000000017941 */ /* 0x000fea0003800000 */
.L_x_402:
        /* <DEDUP_REMOVED lines=12> */
.L_x_405:
[----:B------:R-:W-:Y:S05]  /*d9d0*/  BSYNC B1 ;  /* 0x0000000000017941 */ /* 0x000fea0003800000 */
.L_x_404:
        /* <DEDUP_REMOVED lines=12> */
.L_x_407:
[----:B------:R-:W-:Y:S05]  /*daa0*/  BSYNC B1 ;  /* 0x0000000000017941 */ /* 0x000fea0003800000 */
.L_x_406:
        /* <DEDUP_REMOVED lines=9> */
.L_x_409:
[----:B------:R-:W-:Y:S05]  /*db40*/  BSYNC B1 ;  /* 0x0000000000017941 */ /* 0x000fea0003800000 */
.L_x_408:
        /* <DEDUP_REMOVED lines=9> */
.L_x_411:
[----:B------:R-:W-:Y:S05]  /*dbe0*/  BSYNC B1 ;  /* 0x0000000000017941 */ /* 0x000fea0003800000 */
.L_x_410:
        /* <DEDUP_REMOVED lines=12> */
.L_x_413:
[----:B------:R-:W-:Y:S05]  /*dcb0*/  BSYNC B1 ;  /* 0x0000000000017941 */ /* 0x000fea0003800000 */
.L_x_412:
        /* <DEDUP_REMOVED lines=12> */
.L_x_415:
[----:B------:R-:W-:Y:S05]  /*dd80*/  BSYNC B1 ;  /* 0x0000000000017941 */ /* 0x000fea0003800000 */
.L_x_414:
        /* <DEDUP_REMOVED lines=9> */
.L_x_417:
[----:B------:R-:W-:Y:S05]  /*de20*/  BSYNC B1 ;  /* 0x0000000000017941 */ /* 0x000fea0003800000 */
.L_x_416:
        /* <DEDUP_REMOVED lines=9> */
.L_x_419:
[----:B------:R-:W-:Y:S05]  /*dec0*/  BSYNC B1 ;  /* 0x0000000000017941 */ /* 0x000fea0003800000 */
.L_x_418:
        /* <DEDUP_REMOVED lines=12> */
.L_x_421:
[----:B------:R-:W-:Y:S05]  /*df90*/  BSYNC B1 ;  /* 0x0000000000017941 */ /* 0x000fea0003800000 */
.L_x_420:
        /* <DEDUP_REMOVED lines=12> */
.L_x_423:
[----:B------:R-:W-:Y:S05]  /*e060*/  BSYNC B1 ;  /* 0x0000000000017941 */ /* 0x000fea0003800000 */
.L_x_422:
        /* <DEDUP_REMOVED lines=9> */
.L_x_425:
[----:B------:R-:W-:Y:S05]  /*e100*/  BSYNC B1 ;  /* 0x0000000000017941 */ /* 0x000fea0003800000 */
.L_x_424:
        /* <DEDUP_REMOVED lines=9> */
.L_x_427:
[----:B------:R-:W-:Y:S05]  /*e1a0*/  BSYNC B1 ;  /* 0x0000000000017941 */ /* 0x000fea0003800000 */
.L_x_426:
        /* <DEDUP_REMOVED lines=12> */
.L_x_429:
[----:B------:R-:W-:Y:S05]  /*e270*/  BSYNC B1 ;  /* 0x0000000000017941 */ /* 0x000fea0003800000 */
.L_x_428:
        /* <DEDUP_REMOVED lines=12> */
.L_x_431:
[----:B------:R-:W-:Y:S05]  /*e340*/  BSYNC B1 ;  /* 0x0000000000017941 */ /* 0x000fea0003800000 */
.L_x_430:
        /* <DEDUP_REMOVED lines=9> */
.L_x_433:
[----:B------:R-:W-:Y:S05]  /*e3e0*/  BSYNC B1 ;  /* 0x0000000000017941 */ /* 0x000fea0003800000 */
.L_x_432:
        /* <DEDUP_REMOVED lines=9> */
.L_x_435:
[----:B------:R-:W-:Y:S05]  /*e480*/  BSYNC B1 ;  /* 0x0000000000017941 */ /* 0x000fea0003800000 */
.L_x_434:
        /* <DEDUP_REMOVED lines=12> */
.L_x_437:
[----:B------:R-:W-:Y:S05]  /*e550*/  BSYNC B1 ;  /* 0x0000000000017941 */ /* 0x000fea0003800000 */
.L_x_436:
        /* <DEDUP_REMOVED lines=12> */
.L_x_439:
[----:B------:R-:W-:Y:S05]  /*e620*/  BSYNC B1 ;  /* 0x0000000000017941 */ /* 0x000fea0003800000 */
.L_x_438:
        /* <DEDUP_REMOVED lines=9> */
.L_x_441:
[----:B------:R-:W-:Y:S05]  /*e6c0*/  BSYNC B1 ;  /* 0x0000000000017941 */ /* 0x000fea0003800000 */
.L_x_440:
        /* <DEDUP_REMOVED lines=9> */
.L_x_443:
[----:B------:R-:W-:Y:S05]  /*e760*/  BSYNC B1 ;  /* 0x0000000000017941 */ /* 0x000fea0003800000 */
.L_x_442:
        /* <DEDUP_REMOVED lines=12> */
.L_x_445:
[----:B------:R-:W-:Y:S05]  /*e830*/  BSYNC B1 ;  /* 0x0000000000017941 */ /* 0x000fea0003800000 */
.L_x_444:
        /* <DEDUP_REMOVED lines=12> */
.L_x_447:
[----:B------:R-:W-:Y:S05]  /*e900*/  BSYNC B1 ;  /* 0x0000000000017941 */ /* 0x000fea0003800000 */
.L_x_446:
        /* <DEDUP_REMOVED lines=9> */
.L_x_449:
[----:B------:R-:W-:Y:S05]  /*e9a0*/  BSYNC B1 ;  /* 0x0000000000017941 */ /* 0x000fea0003800000 */
.L_x_448:
        /* <DEDUP_REMOVED lines=9> */
.L_x_451:
[----:B------:R-:W-:Y:S05]  /*ea40*/  BSYNC B1 ;  /* 0x0000000000017941 */ /* 0x000fea0003800000 */
.L_x_450:
        /* <DEDUP_REMOVED lines=12> */
.L_x_453:
[----:B------:R-:W-:Y:S05]  /*eb10*/  BSYNC B1 ;  /* 0x0000000000017941 */ /* 0x000fea0003800000 */
.L_x_452:
        /* <DEDUP_REMOVED lines=12> */
.L_x_455:
[----:B------:R-:W-:Y:S05]  /*ebe0*/  BSYNC B1 ;  /* 0x0000000000017941 */ /* 0x000fea0003800000 */
.L_x_454:
        /* <DEDUP_REMOVED lines=9> */
.L_x_457:
[----:B------:R-:W-:Y:S05]  /*ec80*/  BSYNC B1 ;  /* 0x0000000000017941 */ /* 0x000fea0003800000 */
.L_x_456:
        /* <DEDUP_REMOVED lines=9> */
.L_x_459:
[----:B------:R-:W-:Y:S05]  /*ed20*/  BSYNC B1 ;  /* 0x0000000000017941 */ /* 0x000fea0003800000 */
.L_x_458:
        /* <DEDUP_REMOVED lines=12> */
.L_x_461:
[----:B------:R-:W-:Y:S05]  /*edf0*/  BSYNC B1 ;  /* 0x0000000000017941 */ /* 0x000fea0003800000 */
.L_x_460:
        /* <DEDUP_REMOVED lines=12> */
.L_x_463:
[----:B------:R-:W-:Y:S05]  /*eec0*/  BSYNC B1 ;  /* 0x0000000000017941 */ /* 0x000fea0003800000 */
.L_x_462:
        /* <DEDUP_REMOVED lines=9> */
.L_x_465:
[----:B------:R-:W-:Y:S05]  /*ef60*/  BSYNC B1 ;  /* 0x0000000000017941 */ /* 0x000fea0003800000 */
.L_x_464:
        /* <DEDUP_REMOVED lines=9> */
.L_x_467:
[----:B------:R-:W-:Y:S05]  /*f000*/  BSYNC B1 ;  /* 0x0000000000017941 */ /* 0x000fea0003800000 */
.L_x_466:
        /* <DEDUP_REMOVED lines=12> */
.L_x_469:
[----:B------:R-:W-:Y:S05]  /*f0d0*/  BSYNC B1 ;  /* 0x0000000000017941 */ /* 0x000fea0003800000 */
.L_x_468:
        /* <DEDUP_REMOVED lines=12> */
.L_x_471:
[----:B------:R-:W-:Y:S05]  /*f1a0*/  BSYNC B1 ;  /* 0x0000000000017941 */ /* 0x000fea0003800000 */
.L_x_470:
        /* <DEDUP_REMOVED lines=9> */
.L_x_473:
[----:B------:R-:W-:Y:S05]  /*f240*/  BSYNC B1 ;  /* 0x0000000000017941 */ /* 0x000fea0003800000 */
.L_x_472:
        /* <DEDUP_REMOVED lines=9> */
.L_x_475:
[----:B------:R-:W-:Y:S05]  /*f2e0*/  BSYNC B1 ;  /* 0x0000000000017941 */ /* 0x000fea0003800000 */
.L_x_474:
        /* <DEDUP_REMOVED lines=12> */
.L_x_477:
[----:B------:R-:W-:Y:S05]  /*f3b0*/  BSYNC B1 ;  /* 0x0000000000017941 */ /* 0x000fea0003800000 */
.L_x_476:
        /* <DEDUP_REMOVED lines=12> */
.L_x_479:
[----:B------:R-:W-:Y:S05]  /*f480*/  BSYNC B1 ;  /* 0x0000000000017941 */ /* 0x000fea0003800000 */
.L_x_478:
        /* <DEDUP_REMOVED lines=9> */
.L_x_481:
[----:B------:R-:W-:Y:S05]  /*f520*/  BSYNC B1 ;  /* 0x0000000000017941 */ /* 0x000fea0003800000 */
.L_x_480:
        /* <DEDUP_REMOVED lines=9> */
.L_x_483:
[----:B------:R-:W-:Y:S05]  /*f5c0*/  BSYNC B1 ;  /* 0x0000000000017941 */ /* 0x000fea0003800000 */
.L_x_482:
        /* <DEDUP_REMOVED lines=12> */
.L_x_485:
[----:B------:R-:W-:Y:S05]  /*f690*/  BSYNC B1 ;  /* 0x0000000000017941 */ /* 0x000fea0003800000 */
.L_x_484:
        /* <DEDUP_REMOVED lines=12> */
.L_x_487:
[----:B------:R-:W-:Y:S05]  /*f760*/  BSYNC B1 ;  /* 0x0000000000017941 */ /* 0x000fea0003800000 */
.L_x_486:
        /* <DEDUP_REMOVED lines=9> */
.L_x_489:
[----:B------:R-:W-:Y:S05]  /*f800*/  BSYNC B1 ;  /* 0x0000000000017941 */ /* 0x000fea0003800000 */
.L_x_488:
        /* <DEDUP_REMOVED lines=9> */
.L_x_491:
[----:B------:R-:W-:Y:S05]  /*f8a0*/  BSYNC B1 ;  /* 0x0000000000017941 */ /* 0x000fea0003800000 */
.L_x_490:
        /* <DEDUP_REMOVED lines=12> */
.L_x_493:
[----:B------:R-:W-:Y:S05]  /*f970*/  BSYNC B1 ;  /* 0x0000000000017941 */ /* 0x000fea0003800000 */
.L_x_492:
        /* <DEDUP_REMOVED lines=12> */
.L_x_495:
[----:B------:R-:W-:Y:S05]  /*fa40*/  BSYNC B1 ;  /* 0x0000000000017941 */ /* 0x000fea0003800000 */
.L_x_494:
        /* <DEDUP_REMOVED lines=9> */
.L_x_497:
[----:B------:R-:W-:Y:S05]  /*fae0*/  BSYNC B1 ;  /* 0x0000000000017941 */ /* 0x000fea0003800000 */
.L_x_496:
        /* <DEDUP_REMOVED lines=9> */
.L_x_499:
[----:B------:R-:W-:Y:S05]  /*fb80*/  BSYNC B1 ;  /* 0x0000000000017941 */ /* 0x000fea0003800000 */
.L_x_498:
        /* <DEDUP_REMOVED lines=12> */
.L_x_501:
[----:B------:R-:W-:Y:S05]  /*fc50*/  BSYNC B1 ;  /* 0x0000000000017941 */ /* 0x000fea0003800000 */
.L_x_500:
        /* <DEDUP_REMOVED lines=12> */
.L_x_503:
[----:B------:R-:W-:Y:S05]  /*fd20*/  BSYNC B1 ;  /* 0x0000000000017941 */ /* 0x000fea0003800000 */
.L_x_502:
        /* <DEDUP_REMOVED lines=9> */
.L_x_505:
[----:B------:R-:W-:Y:S05]  /*fdc0*/  BSYNC B1 ;  /* 0x0000000000017941 */ /* 0x000fea0003800000 */
.L_x_504:
        /* <DEDUP_REMOVED lines=9> */
.L_x_507:
[----:B------:R-:W-:Y:S05]  /*fe60*/  BSYNC B1 ;  /* 0x0000000000017941 */ /* 0x000fea0003800000 */
.L_x_506:
        /* <DEDUP_REMOVED lines=12> */
.L_x_509:
[----:B------:R-:W-:Y:S05]  /*ff30*/  BSYNC B1 ;  /* 0x0000000000017941 */ /* 0x000fea0003800000 */
.L_x_508:
        /* <DEDUP_REMOVED lines=12> */
.L_x_511:
[----:B------:R-:W-:Y:S05]  /*10000*/  BSYNC B1 ;  /* 0x0000000000017941 */ /* 0x000fea0003800000 */
.L_x_510:
        /* <DEDUP_REMOVED lines=9> */
.L_x_513:
[----:B------:R-:W-:Y:S05]  /*100a0*/  BSYNC B1 ;  /* 0x0000000000017941 */ /* 0x000fea0003800000 */
.L_x_512:
        /* <DEDUP_REMOVED lines=9> */
.L_x_515:
[----:B------:R-:W-:Y:S05]  /*10140*/  BSYNC B1 ;  /* 0x0000000000017941 */ /* 0x000fea0003800000 */
.L_x_514:
        /* <DEDUP_REMOVED lines=12> */
.L_x_517:
[----:B------:R-:W-:Y:S05]  /*10210*/  BSYNC B1 ;  /* 0x0000000000017941 */ /* 0x000fea0003800000 */
.L_x_516:
        /* <DEDUP_REMOVED lines=12> */
.L_x_519:
[----:B------:R-:W-:Y:S05]  /*102e0*/  BSYNC B1 ;  /* 0x0000000000017941 */ /* 0x000fea0003800000 */
.L_x_518:
        /* <DEDUP_REMOVED lines=9> */
.L_x_521:
[----:B------:R-:W-:Y:S05]  /*10380*/  BSYNC B1 ;  /* 0x0000000000017941 */ /* 0x000fea0003800000 */
.L_x_520:
        /* <DEDUP_REMOVED lines=9> */
.L_x_523:
[----:B------:R-:W-:Y:S05]  /*10420*/  BSYNC B1 ;  /* 0x0000000000017941 */ /* 0x000fea0003800000 */
.L_x_522:
        /* <DEDUP_REMOVED lines=12> */
.L_x_525:
[----:B------:R-:W-:Y:S05]  /*104f0*/  BSYNC B1 ;  /* 0x0000000000017941 */ /* 0x000fea0003800000 */
.L_x_524:
        /* <DEDUP_REMOVED lines=12> */
.L_x_527:
[----:B------:R-:W-:Y:S05]  /*105c0*/  BSYNC B1 ;  /* 0x0000000000017941 */ /* 0x000fea0003800000 */
.L_x_526:
        /* <DEDUP_REMOVED lines=9> */
.L_x_529:
[----:B------:R-:W-:Y:S05]  /*10660*/  BSYNC B1 ;  /* 0x0000000000017941 */ /* 0x000fea0003800000 */
.L_x_528:
        /* <DEDUP_REMOVED lines=9> */
.L_x_531:
[----:B------:R-:W-:Y:S05]  /*10700*/  BSYNC B1 ;  /* 0x0000000000017941 */ /* 0x000fea0003800000 */
.L_x_530:
        /* <DEDUP_REMOVED lines=12> */
.L_x_533:
[----:B------:R-:W-:Y:S05]  /*107d0*/  BSYNC B1 ;  /* 0x0000000000017941 */ /* 0x000fea0003800000 */
.L_x_532:
        /* <DEDUP_REMOVED lines=12> */
.L_x_535:
[----:B------:R-:W-:Y:S05]  /*108a0*/  BSYNC B1 ;  /* 0x0000000000017941 */ /* 0x000fea0003800000 */
.L_x_534:
        /* <DEDUP_REMOVED lines=9> */
.L_x_537:
[----:B------:R-:W-:Y:S05]  /*10940*/  BSYNC B1 ;  /* 0x0000000000017941 */ /* 0x000fea0003800000 */
.L_x_536:
        /* <DEDUP_REMOVED lines=9> */
.L_x_539:
[----:B------:R-:W-:Y:S05]  /*109e0*/  BSYNC B1 ;  /* 0x0000000000017941 */ /* 0x000fea0003800000 */
.L_x_538:
[----:B-----5:R-:W-:Y:S01]  /*109f0*/  IMAD.U32 R5, R3, 0x10000, RZ ;  /* 0x0001000003057824 */ /* 0x020fe200078e00ff */
[----:B------:R-:W-:Y:S01]  /*10a00*/  ISETP.GT.AND P1, PT, R0, 0xf9, P1 ;  /* 0x000000f90000780c */ /* 0x000fe20000f24270 */
[----:B0-----:R-:W-:Y:S01]  /*10a10*/  @P2 IMAD.MOV.U32 R4, RZ, RZ, R160 ;  /* 0x000000ffff042224 */ /* 0x001fe200078e00a0 */
[----:B------:R-:W-:Y:S01]  /*10a20*/  BSSY B1, `(.L_x_540) ;  /* 0x0000009000017945 */ /* 0x000fe20003800000 */
[----:B------:R-:W-:-:S04]  /*10a30*/  FMUL R5, R5, R16 ;  /* 0x0000001005057220 */ /* 0x000fc80000400000 */
[----:B------:R-:W-:-:S05]  /*10a40*/  FFMA R5, R150, R2, R5 ;  /* 0x0000000296057223 */ /* 0x000fca0000000005 */
[----:B------:R-:W-:-:S04]  /*10a50*/  F2FP.BF16.F32.PACK_AB R5, RZ, R5 ;  /* 0x00000005ff05723e */ /* 0x000fc800000010ff */
[----:B-1--4-:R-:W-:Y:S02]  /*10a60*/  PRMT R6, R5, 0x7610, R6 ;  /* 0x0000761005067816 */ /* 0x012fe40000000006 */
[----:B------:R-:W-:-:S05]  /*10a70*/  @P2 MOV R5, R161 ;  /* 0x000000a100052202 */ /* 0x000fca0000000f00 */
[----:B------:R0:W-:Y:S01]  /*10a80*/  @P2 STG.E.U16 desc[UR36][R4.64+0x1f0], R6 ;  /* 0x0001f00604002986 */ /* 0x0001e2000c101524 */
[----:B------:R-:W-:Y:S05]  /*10a90*/  @!P1 BRA `(.L_x_541) ;  /* 0x0000000000049947 */ /* 0x000fea0003800000 */
[----:B------:R1:W5:Y:S02]  /*10aa0*/  LDG.E.LTC128B.U16 R3, desc[UR36][R12.64+0x1f2] ;  /* 0x0001f2240c037981 */ /* 0x000364000c1e1520 */
.L_x_541:
[----:B------:R-:W-:Y:S05]  /*10ab0*/  BSYNC B1 ;  /* 0x0000000000017941 */ /* 0x000fea0003800000 */
.L_x_540:
[----:B------:R-:W-:Y:S05]  /*10ac0*/  @!P1 BRA `(.L_x_542) ;  /* 0x0000004c00b09947 */ /* 0x000fea0003800000 */
[----:B-----5:R-:W-:-:S04]  /*10ad0*/  IMAD.U32 R3, R3, 0x10000, RZ ;  /* 0x0001000003037824 */ /* 0x020fc800078e00ff */
[----:B------:R-:W-:-:S04]  /*10ae0*/  FMUL R0, R3, R16 ;  /* 0x0000001003007220 */ /* 0x000fc80000400000 */
[----:B------:R-:W-:-:S05]  /*10af0*/  FFMA R0, R151, R2, R0 ;  /* 0x0000000297007223 */ /* 0x000fca0000000000 */
[----:B------:R-:W-:-:S05]  /*10b00*/  F2FP.BF16.F32.PACK_AB R0, RZ, R0 ;  /* 0x00000000ff00723e */ /* 0x000fca00000010ff */
[----:B------:R4:W-:Y:S01]  /*10b10*/  STG.E.U16 desc[UR36][R160.64+0x1f2], R0 ;  /* 0x0001f200a0007986 */ /* 0x0009e2000c101524 */
[----:B------:R-:W-:Y:S05]  /*10b20*/  BRA `(.L_x_542) ;  /* 0x0000004c00987947 */ /* 0x000fea0003800000 */
.L_x_35:
[----:B------:R-:W2:Y:S01]  /*10b30*/  LDL.LU R3, [R1] ;  /* 0x0000000001037983 */ /* 0x000ea20000300800 */
[----:B------:R-:W-:-:S03]  /*10b40*/  ULDC.64 UR4, c[0x0][0x5c0] ;  /* 0x0001700000047ab9 */ /* 0x000fc60000000a00 */
[----:B------:R-:W3:Y:S04]  /*10b50*/  LDL.LU R9, [R1+0x60] ;  /* 0x0000600001097983 */ /* 0x000ee80000300800 */
[----:B------:R-:W4:Y:S04]  /*10b60*/  LDL.LU R11, [R1+0x8c] ;  /* 0x00008c00010b7983 */ /* 0x000f280000300800 */
[----:B------:R-:W5:Y:S04]  /*10b70*/  LDL.LU R12, [R1+0x90] ;  /* 0x00009000010c7983 */ /* 0x000f680000300800 */
        /* <DEDUP_REMOVED lines=74> */
[----:B------:R-:W5:Y:S01]  /*11020*/  LDL.LU R161, [R1+0x1cc] ;  /* 0x0001cc0001a17983 */ /* 0x000f620000300800 */
[----:B--2---:R-:W-:-:S03]  /*11030*/  FMUL R3, R3, R2 ;  /* 0x0000000203037220 */ /* 0x004fc60000400000 */
[----:B------:R-:W2:Y:S01]  /*11040*/  LDL.LU R160, [R1+0x1d0] ;  /* 0x0001d00001a07983 */ /* 0x000ea20000300800 */
[----:B------:R-:W-:-:S03]  /*11050*/  LEA R4, P0, R6, UR4, 0x1 ;  /* 0x0000000406047c11 */ /* 0x000fc6000f8008ff */
[----:B------:R-:W2:Y:S04]  /*11060*/  LDL.LU R159, [R1+0x1d4] ;  /* 0x0001d400019f7983 */ /* 0x000ea80000300800 */
[----:B------:R-:W2:Y:S04]  /*11070*/  LDL.LU R158, [R1+0x1d8] ;  /* 0x0001d800019e7983 */ /* 0x000ea80000300800 */
[----:B------:R-:W2:Y:S04]  /*11080*/  LDL.LU R157, [R1+0x1dc] ;  /* 0x0001dc00019d7983 */ /* 0x000ea80000300800 */
[----:B------:R-:W2:Y:S01]  /*11090*/  LDL.LU R156, [R1+0x1e0] ;  /* 0x0001e000019c7983 */ /* 0x000ea20000300800 */
[----:B------:R-:W-:-:S03]  /*110a0*/  LEA.HI.X R5, R6, UR5, R10, 0x1, P0 ;  /* 0x0000000506057c11 */ /* 0x000fc600080f0c0a */
[----:B------:R-:W2:Y:S01]  /*110b0*/  LDL.LU R155, [R1+0x1e4] ;  /* 0x0001e400019b7983 */ /* 0x000ea20000300800 */
[----:B------:R-:W-:-:S03]  /*110c0*/  F2FP.BF16.F32.PACK_AB R3, RZ, R3 ;  /* 0x00000003ff03723e */ /* 0x000fc600000010ff */
[----:B------:R-:W2:Y:S04]  /*110d0*/  LDL.LU R154, [R1+0x1e8] ;  /* 0x0001e800019a7983 */ /* 0x000ea80000300800 */
[----:B------:R-:W2:Y:S04]  /*110e0*/  LDL.LU R23, [R1+0x1ec] ;  /* 0x0001ec0001177983 */ /* 0x000ea80000300800 */
[----:B------:R-:W2:Y:S04]  /*110f0*/  LDL.LU R22, [R1+0x1f0] ;  /* 0x0001f00001167983 */ /* 0x000ea80000300800 */
[----:B------:R-:W2:Y:S04]  /*11100*/  LDL.LU R21, [R1+0x1f4] ;  /* 0x0001f40001157983 */ /* 0x000ea80000300800 */
[----:B------:R-:W2:Y:S04]  /*11110*/  LDL.LU R20, [R1+0x1f8] ;  /* 0x0001f80001147983 */ /* 0x000ea80000300800 */
[----:B------:R-:W2:Y:S04]  /*11120*/  LDL.LU R19, [R1+0x1fc] ;  /* 0x0001fc0001137983 */ /* 0x000ea80000300800 */
[----:B------:R-:W3:Y:S04]  /*11130*/  LDL.LU R7, [R1+0x8] ;  /* 0x0000080001077983 */ /* 0x000ee80000300800 */
[----:B------:R-:W4:Y:S04]  /*11140*/  LDL.LU R6, [R1+0xc] ;  /* 0x00000c0001067983 */ /* 0x000f280000300800 */
[----:B------:R0:W-:Y:S04]  /*11150*/  @P1 STG.E.U16 desc[UR36][R4.64], R3 ;  /* 0x0000000304001986 */ /* 0x0001e8000c101524 */
[----:B0-----:R-:W5:Y:S01]  /*11160*/  LDL.LU R3, [R1+0x4] ;  /* 0x0000040001037983 */ /* 0x001f620000300800 */
[----:B------:R-:W-:Y:S01]  /*11170*/  ISETP.GT.AND P0, PT, R0, 0x1, P3 ;  /* 0x000000010000780c */ /* 0x000fe20001f04270 */
[----:B------:R-:W-:Y:S01]  /*11180*/  USHF.L.U32 UR5, UR8, 0x4, URZ ;  /* 0x0000000408057899 */ /* 0x000fe2000800063f */
[----:B------:R-:W-:Y:S01]  /*11190*/  ISETP.GT.AND P2, PT, R153, 0x8, PT ;  /* 0x000000089900780c */ /* 0x000fe20003f44270 */
[----:B------:R-:W-:Y:S01]  /*111a0*/  USHF.L.U64.HI UR4, UR8, 0x4, UR9 ;  /* 0x0000000408047899 */ /* 0x000fe20008010209 */
[----:B---3--:R-:W-:-:S05]  /*111b0*/  FMUL R7, R7, R2 ;  /* 0x0000000207077220 */ /* 0x008fca0000400000 */
[----:B------:R-:W-:-:S04]  /*111c0*/  F2FP.BF16.F32.PACK_AB R7, RZ, R7 ;  /* 0x00000007ff07723e */ /* 0x000fc800000010ff */
[----:B------:R-:W-:Y:S01]  /*111d0*/  PRMT R8, R7, 0x7610, R8 ;  /* 0x0000761007087816 */ /* 0x000fe20000000008 */
[----:B-----5:R-:W-:-:S05]  /*111e0*/  FMUL R3, R3, R2 ;  /* 0x0000000203037220 */ /* 0x020fca0000400000 */
[----:B------:R-:W-:-:S05]  /*111f0*/  F2FP.BF16.F32.PACK_AB R3, RZ, R3 ;  /* 0x00000003ff03723e */ /* 0x000fca00000010ff */
[----:B------:R4:W-:Y:S01]  /*11200*/  @P0 STG.E.U16 desc[UR36][R4.64+0x2], R3 ;  /* 0x0000020304000986 */ /* 0x0009e2000c101524 */
[----:B------:R-:W-:Y:S01]  /*11210*/  ISETP.GT.AND P0, PT, R0, RZ, P2 ;  /* 0x000000ff0000720c */ /* 0x000fe20001704270 */
[----:B----4-:R-:W-:Y:S01]  /*11220*/  FMUL R3, R6, R2 ;  /* 0x0000000206037220 */ /* 0x010fe20000400000 */
[----:B------:R-:W-:-:S04]  /*11230*/  IADD3 R6, P1, R4, UR5, RZ ;  /* 0x0000000504067c10 */ /* 0x000fc8000ff3e0ff */
[----:B------:R-:W-:Y:S02]  /*11240*/  IADD3.X R7, R5, UR4, RZ, P1, !PT ;  /* 0x0000000405077c10 */ /* 0x000fe40008ffe4ff */
[----:B------:R-:W-:-:S05]  /*11250*/  F2FP.BF16.F32.PACK_AB R3, RZ, R3 ;  /* 0x00000003ff03723e */ /* 0x000fca00000010ff */
[----:B------:R0:W-:Y:S01]  /*11260*/  @P0 STG.E.U16 desc[UR36][R6.64], R8 ;  /* 0x0000000806000986 */ /* 0x0001e2000c101524 */
[----:B------:R-:W-:-:S03]  /*11270*/  ISETP.GT.AND P0, PT, R0, 0x1, P2 ;  /* 0x000000010000780c */ /* 0x000fc60001704270 */
[----:B0-----:R-:W3:Y:S10]  /*11280*/  LDL.LU R8, [R1+0x50] ;  /* 0x0000500001087983 */ /* 0x001ef40000300800 */
[----:B------:R0:W-:Y:S04]  /*11290*/  @P0 STG.E.U16 desc[UR36][R6.64+0x2], R3 ;  /* 0x0000020306000986 */ /* 0x0001e8000c101524 */
[----:B0-----:R-:W4:Y:S01]  /*112a0*/  LDL.LU R3, [R1+0x10] ;  /* 0x0000100001037983 */ /* 0x001f220000300800 */
[----:B------:R-:W-:Y:S01]  /*112b0*/  ISETP.GT.AND P0, PT, R0, 0x8, P3 ;  /* 0x000000080000780c */ /* 0x000fe20001f04270 */
[----:B----4-:R-:W-:-:S05]  /*112c0*/  FMUL R3, R3, R2 ;  /* 0x0000000203037220 */ /* 0x010fca0000400000 */
[----:B------:R-:W-:-:S07]  /*112d0*/  F2FP.BF16.F32.PACK_AB R3, RZ, R3 ;  /* 0x00000003ff03723e */ /* 0x000fce00000010ff */
        /* <DEDUP_REMOVED lines=73> */
[----:B---3--:R-:W-:-:S05]  /*11770*/  FMUL R8, R8, R2 ;  /* 0x0000000208087220 */ /* 0x008fca0000400000 */
[----:B------:R-:W-:Y:S01]  /*11780*/  F2FP.BF16.F32.PACK_AB R8, RZ, R8 ;  /* 0x00000008ff08723e */ /* 0x000fe200000010ff */
[----:B----4-:R-:W-:-:S05]  /*11790*/  FMUL R3, R3, R2 ;  /* 0x0000000203037220 */ /* 0x010fca0000400000 */
[----:B------:R-:W-:-:S05]  /*117a0*/  F2FP.BF16.F32.PACK_AB R3, RZ, R3 ;  /* 0x00000003ff03723e */ /* 0x000fca00000010ff */
[----:B------:R0:W-:Y:S01]  /*117b0*/  @P0 STG.E.U16 desc[UR36][R6.64+0x42], R3 ;  /* 0x0000420306000986 */ /* 0x0001e2000c101524 */
[----:B------:R-:W-:-:S03]  /*117c0*/  ISETP.GT.AND P0, PT, R0, 0x28, P3 ;  /* 0x000000280000780c */ /* 0x000fc60001f04270 */
[----:B0-----:R-:W3:Y:S01]  /*117d0*/  LDL.LU R3, [R1+0x54] ;  /* 0x0000540001037983 */ /* 0x001ee20000300800 */
[----:B------:R-:W-:-:S09]  /*117e0*/  ISETP.GT.AND P1, PT, R0, 0x29, P3 ;  /* 0x000000290000780c */ /* 0x000fd20001f24270 */
[----:B------:R0:W-:Y:S04]  /*117f0*/  @P0 STG.E.U16 desc[UR36][R4.64+0x50], R8 ;  /* 0x0000500804000986 */ /* 0x0001e8000c101524 */
[----:B0-----:R-:W4:Y:S01]  /*11800*/  LDL.LU R8, [R1+0x58] ;  /* 0x0000580001087983 */ /* 0x001f220000300800 */
[----:B---3--:R-:W-:-:S05]  /*11810*/  FMUL R3, R3, R2 ;  /* 0x0000000203037220 */ /* 0x008fca0000400000 */
[----:B------:R-:W-:-:S05]  /*11820*/  F2FP.BF16.F32.PACK_AB R3, RZ, R3 ;  /* 0x00000003ff03723e */ /* 0x000fca00000010ff */
[----:B------:R0:W-:Y:S01]  /*11830*/  @P1 STG.E.U16 desc[UR36][R4.64+0x52], R3 ;  /* 0x0000520304001986 */ /* 0x0001e2000c101524 */
[----:B----4-:R-:W-:-:S05]  /*11840*/  FMUL R8, R8, R2 ;  /* 0x0000000208087220 */ /* 0x010fca0000400000 */
[----:B------:R-:W-:Y:S01]  /*11850*/  F2FP.BF16.F32.PACK_AB R8, RZ, R8 ;  /* 0x00000008ff08723e */ /* 0x000fe200000010ff */
[----:B0-----:R-:W3:Y:S03]  /*11860*/  LDL.LU R3, [R1+0x5c] ;  /* 0x00005c0001037983 */ /* 0x001ee60000300800 */
[----:B------:R-:W-:Y:S02]  /*11870*/  PRMT R10, R8, 0x7610, R10 ;  /* 0x00007610080a7816 */ /* 0x000fe4000000000a */
[----:B------:R-:W4:Y:S01]  /*11880*/  LDL.LU R8, [R1+0x64] ;  /* 0x0000640001087983 */ /* 0x000f220000300800 */
[C---:B------:R-:W-:Y:S02]  /*11890*/  ISETP.GT.AND P1, PT, R0.reuse, 0x28, P2 ;  /* 0x000000280000780c */ /* 0x040fe40001724270 */
[C---:B------:R-:W-:Y:S02]  /*118a0*/  ISETP.GT.AND P4, PT, R0.reuse, 0x29, P2 ;  /* 0x000000290000780c */ /* 0x040fe40001784270 */
[C---:B------:R-:W-:Y:S01]  /*118b0*/  ISETP.GT.AND P5, PT, R0.reuse, 0x30, P3 ;  /* 0x000000300000780c */ /* 0x040fe20001fa4270 */
[----:B------:R-:W-:Y:S01]  /*118c0*/  FMUL R9, R9, R2 ;  /* 0x0000000209097220 */ /* 0x000fe20000400000 */
[----:B------:R-:W-:-:S04]  /*118d0*/  ISETP.GT.AND P0, PT, R0, 0x31, P3 ;  /* 0x000000310000780c */ /* 0x000fc80001f04270 */
[----:B------:R-:W-:-:S03]  /*118e0*/  F2FP.BF16.F32.PACK_AB R9, RZ, R9 ;  /* 0x00000009ff09723e */ /* 0x000fc600000010ff */
[----:B------:R0:W-:Y:S04]  /*118f0*/  @P1 STG.E.U16 desc[UR36][R6.64+0x50], R10 ;  /* 0x0000500a06001986 */ /* 0x0001e8000c101524 */
[----:B0-----:R-:W5:Y:S01]  /*11900*/  LDL.LU R10, [R1+0x74] ;  /* 0x00007400010a7983 */ /* 0x001f620000300800 */
[----:B---3--:R-:W-:-:S05]  /*11910*/  FMUL R3, R3, R2 ;  /* 0x0000000203037220 */ /* 0x008fca0000400000 */
[----:B------:R-:W-:Y:S01]  /*11920*/  F2FP.BF16.F32.PACK_AB R3, RZ, R3 ;  /* 0x00000003ff03723e */ /* 0x000fe200000010ff */
[----:B----4-:R-:W-:-:S04]  /*11930*/  FMUL R8, R8, R2 ;  /* 0x0000000208087220 */ /* 0x010fc80000400000 */
[----:B------:R0:W-:Y:S04]  /*11940*/  @P4 STG.E.U16 desc[UR36][R6.64+0x52], R3 ;  /* 0x0000520306004986 */ /* 0x0001e8000c101524 */
[----:B------:R1:W-:Y:S01]  /*11950*/  @P5 STG.E.U16 desc[UR36][R4.64+0x60], R9 ;  /* 0x0000600904005986 */ /* 0x0003e2000c101524 */
[----:B0-----:R-:W-:-:S03]  /*11960*/  F2FP.BF16.F32.PACK_AB R3, RZ, R8 ;  /* 0x00000008ff03723e */ /* 0x001fc600000010ff */
[----:B------:R-:W3:Y:S01]  /*11970*/  LDL.LU R8, [R1+0x68] ;  /* 0x0000680001087983 */ /* 0x000ee20000300800 */
[----:B-1----:R-:W-:-:S03]  /*11980*/  PRMT R9, R3, 0x7610, R9 ;  /* 0x0000761003097816 */ /* 0x002fc60000000009 */
[----:B------:R-:W4:Y:S04]  /*11990*/  LDL.LU R3, [R1+0x6c] ;  /* 0x00006c0001037983 */ /* 0x000f280000300800 */
[----:B------:R0:W-:Y:S04]  /*119a0*/  @P0 STG.E.U16 desc[UR36][R4.64+0x62], R9 ;  /* 0x0000620904000986 */ /* 0x0001e8000c101524 */
[----:B0-----:R-:W2:Y:S01]  /*119b0*/  LDL.LU R9, [R1+0x70] ;  /* 0x0000700001097983 */ /* 0x001ea20000300800 */
[----:B------:R-:W-:Y:S01]  /*119c0*/  ISETP.GT.AND P1, PT, R0, 0x30, P2 ;  /* 0x000000300000780c */ /* 0x000fe20001724270 */
[----:B---3--:R-:W-:-:S05]  /*119d0*/  FMUL R8, R8, R2 ;  /* 0x0000000208087220 */ /* 0x008fca0000400000 */
[----:B------:R-:W-:-:S07]  /*119e0*/  F2FP.BF16.F32.PACK_AB R8, RZ, R8 ;  /* 0x00000008ff08723e */ /* 0x000fce00000010ff */
[----:B------:R0:W-:Y:S01]  /*119f0*/  @P1 STG.E.U16 desc[UR36][R6.64+0x60], R8 ;  /* 0x0000600806001986 */ /* 0x0001e2000c101524 */
[----:B--2---:R-:W-:-:S05]  /*11a00*/  FMUL R9, R9, R2 ;  /* 0x0000000209097220 */ /* 0x004fca0000400000 */
[----:B0-----:R-:W-:-:S04]  /*11a10*/  F2FP.BF16.F32.PACK_AB R8, RZ, R9 ;  /* 0x00000009ff08723e */ /* 0x001fc800000010ff */
[----:B------:R-:W-:Y:S02]  /*11a20*/  PRMT R9, R8, 0x7610, R9 ;  /* 0x0000761008097816 */ /* 0x000fe40000000009 */
[----:B------:R-:W2:Y:S01]  /*11a30*/  LDL.LU R8, [R1+0x78] ;  /* 0x0000780001087983 */ /* 0x000ea20000300800 */
[C---:B------:R-:W-:Y:S01]  /*11a40*/  ISETP.GT.AND P4, PT, R0.reuse, 0x31, P2 ;  /* 0x000000310000780c */ /* 0x040fe20001784270 */
[-C--:B----4-:R-:W-:Y:S01]  /*11a50*/  FMUL R3, R3, R2.reuse ;  /* 0x0000000203037220 */ /* 0x090fe20000400000 */
[----:B------:R-:W-:Y:S01]  /*11a60*/  ISETP.GT.AND P5, PT, R0, 0x38, P3 ;  /* 0x000000380000780c */ /* 0x000fe20001fa4270 */
[----:B-----5:R-:W-:-:S03]  /*11a70*/  FMUL R10, R10, R2 ;  /* 0x000000020a0a7220 */ /* 0x020fc60000400000 */
[----:B------:R-:W-:Y:S02]  /*11a80*/  F2FP.BF16.F32.PACK_AB R3, RZ, R3 ;  /* 0x00000003ff03723e */ /* 0x000fe400000010ff */
[----:B------:R-:W-:-:S05]  /*11a90*/  ISETP.GT.AND P6, PT, R0, 0x39, P3 ;  /* 0x000000390000780c */ /* 0x000fca0001fc4270 */
[----:B------:R0:W-:Y:S04]  /*11aa0*/  @P4 STG.E.U16 desc[UR36][R6.64+0x62], R3 ;  /* 0x0000620306004986 */ /* 0x0001e8000c101524 */
[----:B------:R1:W-:Y:S01]  /*11ab0*/  @P5 STG.E.U16 desc[UR36][R4.64+0x70], R9 ;  /* 0x0000700904005986 */ /* 0x0003e2000c101524 */
[----:B0-----:R-:W-:-:S04]  /*11ac0*/  F2FP.BF16.F32.PACK_AB R3, RZ, R10 ;  /* 0x0000000aff03723e */ /* 0x001fc800000010ff */
[----:B------:R-:W-:Y:S01]  /*11ad0*/  PRMT R10, R3, 0x7610, R10 ;  /* 0x00007610030a7816 */ /* 0x000fe2000000000a */
[----:B-1----:R-:W3:Y:S04]  /*11ae0*/  LDL.LU R9, [R1+0x80] ;  /* 0x0000800001097983 */ /* 0x002ee80000300800 */
[----:B------:R0:W-:Y:S01]  /*11af0*/  @P6 STG.E.U16 desc[UR36][R4.64+0x72], R10 ;  /* 0x0000720a04006986 */ /* 0x0001e2000c101524 */
[----:B--2---:R-:W-:-:S05]  /*11b00*/  FMUL R8, R8, R2 ;  /* 0x0000000208087220 */ /* 0x004fca0000400000 */
[----:B------:R-:W-:Y:S02]  /*11b10*/  F2FP.BF16.F32.PACK_AB R3, RZ, R8 ;  /* 0x00000008ff03723e */ /* 0x000fe400000010ff */
[----:B------:R-:W2:Y:S02]  /*11b20*/  LDL.LU R8, [R1+0x7c] ;  /* 0x00007c0001087983 */ /* 0x000ea40000300800 */
[----:B0-----:R-:W-:Y:S02]  /*11b30*/  PRMT R10, R3, 0x7610, R10 ;  /* 0x00007610030a7816 */ /* 0x001fe4000000000a */
[----:B------:R-:W4:Y:S01]  /*11b40*/  LDL.LU R3, [R1+0x84] ;  /* 0x0000840001037983 */ /* 0x000f220000300800 */
[C---:B------:R-:W-:Y:S02]  /*11b50*/  ISETP.GT.AND P0, PT, R0.reuse, 0x38, P2 ;  /* 0x000000380000780c */ /* 0x040fe40001704270 */
[C---:B------:R-:W-:Y:S02]  /*11b60*/  ISETP.GT.AND P1, PT, R0.reuse, 0x39, P2 ;  /* 0x000000390000780c */ /* 0x040fe40001724270 */
[----:B------:R-:W-:-:S02]  /*11b70*/  ISETP.GT.AND P4, PT, R0, 0x40, P3 ;  /* 0x000000400000780c */ /* 0x000fc40001f84270 */
[----:B------:R-:W-:-:S07]  /*11b80*/  ISETP.GT.AND P5, PT, R0, 0x41, P3 ;  /* 0x000000410000780c */ /* 0x000fce0001fa4270 */
[----:B------:R0:W-:Y:S01]  /*11b90*/  @P0 STG.E.U16 desc[UR36][R6.64+0x70], R10 ;  /* 0x0000700a06000986 */ /* 0x0001e2000c101524 */
[----:B---3--:R-:W-:-:S05]  /*11ba0*/  FMUL R9, R9, R2 ;  /* 0x0000000209097220 */ /* 0x008fca0000400000 */
[----:B------:R-:W-:Y:S01]  /*11bb0*/  F2FP.BF16.F32.PACK_AB R9, RZ, R9 ;  /* 0x00000009ff09723e */ /* 0x000fe200000010ff */
[-C--:B--2---:R-:W-:Y:S01]  /*11bc0*/  FMUL R8, R8, R2.reuse ;  /* 0x0000000208087220 */ /* 0x084fe20000400000 */
[----:B----4-:R-:W-:-:S04]  /*11bd0*/  FMUL R3, R3, R2 ;  /* 0x0000000203037220 */ /* 0x010fc80000400000 */
[----:B------:R-:W-:-:S04]  /*11be0*/  F2FP.BF16.F32.PACK_AB R8, RZ, R8 ;  /* 0x00000008ff08723e */ /* 0x000fc800000010ff */
[----:B0-----:R-:W-:Y:S02]  /*11bf0*/  PRMT R10, R8, 0x7610, R10 ;  /* 0x00007610080a7816 */ /* 0x001fe4000000000a */
[----:B------:R-:W-:Y:S01]  /*11c00*/  F2FP.BF16.F32.PACK_AB R3, RZ, R3 ;  /* 0x00000003ff03723e */ /* 0x000fe200000010ff */
[----:B------:R-:W2:Y:S04]  /*11c10*/  LDL.LU R8, [R1+0x88] ;  /* 0x0000880001087983 */ /* 0x000ea80000300800 */
[----:B------:R-:W-:Y:S04]  /*11c20*/  @P1 STG.E.U16 desc[UR36][R6.64+0x72], R10 ;  /* 0x0000720a06001986 */ /* 0x000fe8000c101524 */
[----:B------:R0:W-:Y:S04]  /*11c30*/  @P4 STG.E.U16 desc[UR36][R4.64+0x80], R9 ;  /* 0x0000800904004986 */ /* 0x0001e8000c101524 */
[----:B------:R1:W-:Y:S04]  /*11c40*/  @P5 STG.E.U16 desc[UR36][R4.64+0x82], R3 ;  /* 0x0000820304005986 */ /* 0x0003e8000c101524 */
[----:B0-----:R-:W3:Y:S04]  /*11c50*/  LDL.LU R9, [R1+0x94] ;  /* 0x0000940001097983 */ /* 0x001ee80000300800 */
[----:B-1----:R-:W4:Y:S01]  /*11c60*/  LDL.LU R3, [R1+0x98] ;  /* 0x0000980001037983 */ /* 0x002f220000300800 */
[----:B------:R-:W-:Y:S01]  /*11c70*/  ISETP.GT.AND P0, PT, R0, 0x40, P2 ;  /* 0x000000400000780c */ /* 0x000fe20001704270 */
[----:B--2---:R-:W-:-:S05]  /*11c80*/  FMUL R8, R8, R2 ;  /* 0x0000000208087220 */ /* 0x004fca0000400000 */
[----:B------:R-:W-:-:S07]  /*11c90*/  F2FP.BF16.F32.PACK_AB R8, RZ, R8 ;  /* 0x00000008ff08723e */ /* 0x000fce00000010ff */
[----:B------:R0:W-:Y:S01]  /*11ca0*/  @P0 STG.E.U16 desc[UR36][R6.64+0x80], R8 ;  /* 0x0000800806000986 */ /* 0x0001e2000c101524 */
[----:B----4-:R-:W-:-:S05]  /*11cb0*/  FMUL R3, R3, R2 ;  /* 0x0000000203037220 */ /* 0x010fca0000400000 */
[----:B0-----:R-:W-:Y:S02]  /*11cc0*/  F2FP.BF16.F32.PACK_AB R8, RZ, R3 ;  /* 0x00000003ff08723e */ /* 0x001fe400000010ff */
[----:B------:R-:W2:Y:S02]  /*11cd0*/  LDL.LU R3, [R1+0x9c] ;  /* 0x00009c0001037983 */ /* 0x000ea40000300800 */
[----:B------:R-:W-:Y:S02]  /*11ce0*/  PRMT R13, R8, 0x7610, R13 ;  /* 0x00007610080d7816 */ /* 0x000fe4000000000d */
[----:B------:R-:W4:Y:S01]  /*11cf0*/  LDL.LU R8, [R1+0xa0] ;  /* 0x0000a00001087983 */ /* 0x000f220000300800 */
[C---:B------:R-:W-:Y:S01]  /*11d00*/  ISETP.GT.AND P1, PT, R0.reuse, 0x41, P2 ;  /* 0x000000410000780c */ /* 0x040fe20001724270 */
[-C--:B---3--:R-:W-:Y:S01]  /*11d10*/  FMUL R9, R9, R2.reuse ;  /* 0x0000000209097220 */ /* 0x088fe20000400000 */
[-C--:B------:R-:W-:Y:S01]  /*11d20*/  FMUL R11, R11, R2.reuse ;  /* 0x000000020b0b7220 */ /* 0x080fe20000400000 */
[----:B------:R-:W-:Y:S01]  /*11d30*/  ISETP.GT.AND P4, PT, R0, 0x48, P3 ;  /* 0x000000480000780c */ /* 0x000fe20001f84270 */
[----:B------:R-:W-:-:S02]  /*11d40*/  FMUL R12, R12, R2 ;  /* 0x000000020c0c7220 */ /* 0x000fc40000400000 */
[----:B------:R-:W-:Y:S02]  /*11d50*/  F2FP.BF16.F32.PACK_AB R9, RZ, R9 ;  /* 0x00000009ff09723e */ /* 0x000fe400000010ff */
[----:B------:R-:W-:Y:S02]  /*11d60*/  F2FP.BF16.F32.PACK_AB R11, RZ, R11 ;  /* 0x0000000bff0b723e */ /* 0x000fe400000010ff */
[----:B------:R-:W-:Y:S02]  /*11d70*/  F2FP.BF16.F32.PACK_AB R10, RZ, R12 ;  /* 0x0000000cff0a723e */ /* 0x000fe400000010ff */
[----:B------:R-:W-:Y:S02]  /*11d80*/  PRMT R12, R9, 0x7610, R12 ;  /* 0x00007610090c7816 */ /* 0x000fe4000000000c */
[C---:B------:R-:W-:Y:S01]  /*11d90*/  ISETP.GT.AND P5, PT, R0.reuse, 0x49, P3 ;  /* 0x000000490000780c */ /* 0x040fe20001fa4270 */
[----:B------:R-:W-:Y:S01]  /*11da0*/  @P1 STG.E.U16 desc[UR36][R6.64+0x82], R11 ;  /* 0x0000820b06001986 */ /* 0x000fe2000c101524 */
[----:B------:R-:W-:-:S02]  /*11db0*/  ISETP.GT.AND P0, PT, R0, 0x48, P2 ;  /* 0x000000480000780c */ /* 0x000fc40001704270 */
[C---:B------:R-:W-:Y:S01]  /*11dc0*/  ISETP.GT.AND P1, PT, R0.reuse, 0x49, P2 ;  /* 0x000000490000780c */ /* 0x040fe20001724270 */
[----:B------:R0:W-:Y:S01]  /*11dd0*/  @P4 STG.E.U16 desc[UR36][R4.64+0x90], R10 ;  /* 0x0000900a04004986 */ /* 0x0001e2000c101524 */
[----:B------:R-:W-:-:S07]  /*11de0*/  ISETP.GT.AND P4, PT, R0, 0x50, P3 ;  /* 0x000000500000780c */ /* 0x000fce0001f84270 */
[----:B------:R1:W-:Y:S01]  /*11df0*/  @P5 STG.E.U16 desc[UR36][R4.64+0x92], R12 ;  /* 0x0000920c04005986 */ /* 0x0003e2000c101524 */
[----:B------:R-:W-:-:S03]  /*11e00*/  ISETP.GT.AND P5, PT, R0, 0x51, P3 ;  /* 0x000000510000780c */ /* 0x000fc60001fa4270 */
[----:B------:R3:W-:Y:S01]  /*11e10*/  @P0 STG.E.U16 desc[UR36][R6.64+0x90], R13 ;  /* 0x0000900d06000986 */ /* 0x0007e2000c101524 */
[C---:B------:R-:W-:Y:S02]  /*11e20*/  ISETP.GT.AND P0, PT, R0.reuse, 0x51, P2 ;  /* 0x000000510000780c */ /* 0x040fe40001704270 */
[----:B------:R-:W-:Y:S01]  /*11e30*/  ISETP.GT.AND P6, PT, R0, 0x71, P3 ;  /* 0x000000710000780c */ /* 0x000fe20001fc4270 */
[----:B--2---:R-:W-:-:S05]  /*11e40*/  FMUL R3, R3, R2 ;  /* 0x0000000203037220 */ /* 0x004fca0000400000 */
[----:B------:R-:W-:Y:S01]  /*11e50*/  F2FP.BF16.F32.PACK_AB R9, RZ, R3 ;  /* 0x00000003ff09723e */ /* 0x000fe200000010ff */
[-C--:B----4-:R-:W-:Y:S01]  /*11e60*/  FMUL R3, R8, R2.reuse ;  /* 0x0000000208037220 */ /* 0x090fe20000400000 */
[----:B------:R-:W-:-:S04]  /*11e70*/  FMUL R8, R235, R2 ;  /* 0x00000002eb087220 */ /* 0x000fc80000400000 */
[----:B------:R-:W-:Y:S02]  /*11e80*/  F2FP.BF16.F32.PACK_AB R3, RZ, R3 ;  /* 0x00000003ff03723e */ /* 0x000fe400000010ff */
[----:B0-----:R-:W-:Y:S02]  /*11e90*/  PRMT R10, R9, 0x7610, R10 ;  /* 0x00007610090a7816 */ /* 0x001fe4000000000a */
[----:B------:R-:W-:Y:S01]  /*11ea0*/  PRMT R11, R3, 0x7610, R11 ;  /* 0x00007610030b7816 */ /* 0x000fe2000000000b */
[----:B------:R-:W-:Y:S01]  /*11eb0*/  FMUL R3, R233, R2 ;  /* 0x00000002e9037220 */ /* 0x000fe20000400000 */
[----:B------:R-:W-:Y:S01]  /*11ec0*/  F2FP.BF16.F32.PACK_AB R8, RZ, R8 ;  /* 0x00000008ff08723e */ /* 0x000fe200000010ff */
[----:B------:R-:W-:Y:S01]  /*11ed0*/  FMUL R9, R234, R2 ;  /* 0x00000002ea097220 */ /* 0x000fe20000400000 */
[----:B------:R0:W-:Y:S02]  /*11ee0*/  @P1 STG.E.U16 desc[UR36][R6.64+0x92], R10 ;  /* 0x0000920a06001986 */ /* 0x0001e4000c101524 */
[----:B-1----:R-:W-:-:S02]  /*11ef0*/  PRMT R12, R8, 0x7610, R12 ;  /* 0x00007610080c7816 */ /* 0x002fc4000000000c */
[----:B------:R-:W-:Y:S01]  /*11f00*/  F2FP.BF16.F32.PACK_AB R8, RZ, R3 ;  /* 0x00000003ff08723e */ /* 0x000fe200000010ff */
[-C--:B------:R-:W-:Y:S01]  /*11f10*/  FMUL R3, R232, R2.reuse ;  /* 0x00000002e8037220 */ /* 0x080fe20000400000 */
[C---:B------:R-:W-:Y:S02]  /*11f20*/  ISETP.GT.AND P1, PT, R0.reuse, 0x50, P2 ;  /* 0x000000500000780c */ /* 0x040fe40001724270 */
[----:B------:R-:W-:Y:S01]  /*11f30*/  F2FP.BF16.F32.PACK_AB R9, RZ, R9 ;  /* 0x00000009ff09723e */ /* 0x000fe200000010ff */
[----:B------:R1:W-:Y:S01]  /*11f40*/  @P4 STG.E.U16 desc[UR36][R4.64+0xa0], R11 ;  /* 0x0000a00b04004986 */ /* 0x0003e2000c101524 */
[----:B------:R-:W-:Y:S02]  /*11f50*/  ISETP.GT.AND P4, PT, R0, 0x58, P3 ;  /* 0x000000580000780c */ /* 0x000fe40001f84270 */
[----:B---3--:R-:W-:Y:S02]  /*11f60*/  PRMT R13, R9, 0x7610, R13 ;  /* 0x00007610090d7816 */ /* 0x008fe4000000000d */
[----:B------:R-:W-:Y:S01]  /*11f70*/  F2FP.BF16.F32.PACK_AB R9, RZ, R3 ;  /* 0x00000003ff09723e */ /* 0x000fe200000010ff */
[-C--:B------:R-:W-:Y:S01]  /*11f80*/  FMUL R3, R230, R2.reuse ;  /* 0x00000002e6037220 */ /* 0x080fe20000400000 */
[----:B------:R-:W-:Y:S01]  /*11f90*/  PRMT R14, R8, 0x7610, R14 ;  /* 0x00007610080e7816 */ /* 0x000fe2000000000e */
[----:B------:R-:W-:Y:S01]  /*11fa0*/  FMUL R8, R231, R2 ;  /* 0x00000002e7087220 */ /* 0x000fe20000400000 */
[----:B------:R2:W-:Y:S01]  /*11fb0*/  @P5 STG.E.U16 desc[UR36][R4.64+0xa2], R12 ;  /* 0x0000a20c04005986 */ /* 0x0005e2000c101524 */
[----:B------:R-:W-:-:S02]  /*11fc0*/  ISETP.GT.AND P5, PT, R0, 0x59, P3 ;  /* 0x000000590000780c */ /* 0x000fc40001fa4270 */
[----:B------:R-:W-:Y:S01]  /*11fd0*/  F2FP.BF16.F32.PACK_AB R3, RZ, R3 ;  /* 0x00000003ff03723e */ /* 0x000fe200000010ff */
[----:B------:R-:W-:Y:S01]  /*11fe0*/  @P1 STG.E.U16 desc[UR36][R6.64+0xa0], R13 ;  /* 0x0000a00d06001986 */ /* 0x000fe2000c101524 */
[----:B0-----:R-:W-:Y:S01]  /*11ff0*/  F2FP.BF16.F32.PACK_AB R10, RZ, R8 ;  /* 0x00000008ff0a723e */ /* 0x001fe200000010ff */
[-C--:B------:R-:W-:Y:S01]  /*12000*/  FMUL R8, R229, R2.reuse ;  /* 0x00000002e5087220 */ /* 0x080fe20000400000 */
[----:B-1----:R-:W-:Y:S01]  /*12010*/  PRMT R11, R3, 0x7610, R11 ;  /* 0x00007610030b7816 */ /* 0x002fe2000000000b */
[----:B------:R-:W-:Y:S01]  /*12020*/  @P0 STG.E.U16 desc[UR36][R6.64+0xa2], R14 ;  /* 0x0000a20e06000986 */ /* 0x000fe2000c101524 */
[----:B------:R-:W-:Y:S01]  /*12030*/  ISETP.GT.AND P0, PT, R0, 0x58, P2 ;  /* 0x000000580000780c */ /* 0x000fe20001704270 */
[----:B------:R-:W-:Y:S01]  /*12040*/  FMUL R3, R228, R2 ;  /* 0x00000002e4037220 */ /* 0x000fe20000400000 */
[C---:B------:R-:W-:Y:S01]  /*12050*/  ISETP.GT.AND P1, PT, R0.reuse, 0x59, P2 ;  /* 0x000000590000780c */ /* 0x040fe20001724270 */
[----:B------:R0:W-:Y:S01]  /*12060*/  @P4 STG.E.U16 desc[UR36][R4.64+0xb0], R9 ;  /* 0x0000b00904004986 */ /* 0x0001e2000c101524 */
[----:B------:R-:W-:-:S02]  /*12070*/  ISETP.GT.AND P4, PT, R0, 0x60, P3 ;  /* 0x000000600000780c */ /* 0x000fc40001f84270 */
[----:B------:R-:W-:Y:S01]  /*12080*/  F2FP.BF16.F32.PACK_AB R8, RZ, R8 ;  /* 0x00000008ff08723e */ /* 0x000fe200000010ff */
[----:B------:R1:W-:Y:S03]  /*12090*/  @P5 STG.E.U16 desc[UR36][R4.64+0xb2], R10 ;  /* 0x0000b20a04005986 */ /* 0x0003e6000c101524 */
[----:B--2---:R-:W-:Y:S02]  /*120a0*/  PRMT R12, R8, 0x7610, R12 ;  /* 0x00007610080c7816 */ /* 0x004fe4000000000c */
[----:B0-----:R-:W-:Y:S01]  /*120b0*/  F2FP.BF16.F32.PACK_AB R9, RZ, R3 ;  /* 0x00000003ff09723e */ /* 0x001fe200000010ff */
[-C--:B------:R-:W-:Y:S01]  /*120c0*/  FMUL R3, R227, R2.reuse ;  /* 0x00000002e3037220 */ /* 0x080fe20000400000 */
[-C--:B------:R-:W-:Y:S02]  /*120d0*/  FMUL R8, R226, R2.reuse ;  /* 0x00000002e2087220 */ /* 0x080fe40000400000 */
[----:B-1----:R-:W-:Y:S01]  /*120e0*/  PRMT R10, R9, 0x7610, R10 ;  /* 0x00007610090a7816 */ /* 0x002fe2000000000a */
[----:B------:R0:W-:Y:S01]  /*120f0*/  @P0 STG.E.U16 desc[UR36][R6.64+0xb0], R11 ;  /* 0x0000b00b06000986 */ /* 0x0001e2000c101524 */
[----:B------:R-:W-:Y:S01]  /*12100*/  F2FP.BF16.F32.PACK_AB R3, RZ, R3 ;  /* 0x00000003ff03723e */ /* 0x000fe200000010ff */
[----:B------:R-:W-:Y:S01]  /*12110*/  FMUL R9, R225, R2 ;  /* 0x00000002e1097220 */ /* 0x000fe20000400000 */
[C---:B------:R-:W-:Y:S01]  /*12120*/  ISETP.GT.AND P5, PT, R0.reuse, 0x61, P3 ;  /* 0x000000610000780c */ /* 0x040fe20001fa4270 */
[----:B------:R1:W-:Y:S01]  /*12130*/  @P1 STG.E.U16 desc[UR36][R6.64+0xb2], R12 ;  /* 0x0000b20c06001986 */ /* 0x0003e2000c101524 */
[----:B------:R-:W-:-:S03]  /*12140*/  ISETP.GT.AND P1, PT, R0, 0x60, P2 ;  /* 0x000000600000780c */ /* 0x000fc60001724270 */
[----:B------:R-:W-:Y:S01]  /*12150*/  @P4 STG.E.U16 desc[UR36][R4.64+0xc0], R10 ;  /* 0x0000c00a04004986 */ /* 0x000fe2000c101524 */
[----:B------:R-:W-:Y:S02]  /*12160*/  ISETP.GT.AND P4, PT, R0, 0x61, P2 ;  /* 0x000000610000780c */ /* 0x000fe40001784270 */
[----:B------:R-:W-:Y:S02]  /*12170*/  F2FP.BF16.F32.PACK_AB R8, RZ, R8 ;  /* 0x00000008ff08723e */ /* 0x000fe400000010ff */
[----:B0-----:R-:W-:Y:S01]  /*12180*/  PRMT R11, R3, 0x7610, R11 ;  /* 0x00007610030b7816 */ /* 0x001fe2000000000b */
[-C--:B------:R-:W-:Y:S01]  /*12190*/  FMUL R3, R224, R2.reuse ;  /* 0x00000002e0037220 */ /* 0x080fe20000400000 */
[----:B------:R-:W-:Y:S02]  /*121a0*/  F2FP.BF16.F32.PACK_AB R9, RZ, R9 ;  /* 0x00000009ff09723e */ /* 0x000fe400000010ff */
[----:B-1----:R-:W-:Y:S02]  /*121b0*/  PRMT R12, R8, 0x7610, R12 ;  /* 0x00007610080c7816 */ /* 0x002fe4000000000c */
[----:B------:R-:W-:Y:S01]  /*121c0*/  F2FP.BF16.F32.PACK_AB R8, RZ, R3 ;  /* 0x00000003ff08723e */ /* 0x000fe200000010ff */
[----:B------:R-:W-:Y:S01]  /*121d0*/  FMUL R3, R223, R2 ;  /* 0x00000002df037220 */ /* 0x000fe20000400000 */
[----:B------:R-:W-:Y:S01]  /*121e0*/  PRMT R13, R9, 0x7610, R13 ;  /* 0x00007610090d7816 */ /* 0x000fe2000000000d */
[----:B------:R0:W-:Y:S01]  /*121f0*/  @P5 STG.E.U16 desc[UR36][R4.64+0xc2], R11 ;  /* 0x0000c20b04005986 */ /* 0x0001e2000c101524 */
[----:B------:R-:W-:-:S02]  /*12200*/  ISETP.GT.AND P0, PT, R0, 0x68, P3 ;  /* 0x000000680000780c */ /* 0x000fc40001f04270 */
[----:B------:R-:W-:Y:S01]  /*12210*/  F2FP.BF16.F32.PACK_AB R9, RZ, R3 ;  /* 0x00000003ff09723e */ /* 0x000fe200000010ff */
[----:B------:R1:W-:Y:S01]  /*12220*/  @P1 STG.E.U16 desc[UR36][R6.64+0xc0], R12 ;  /* 0x0000c00c06001986 */ /* 0x0003e2000c101524 */
[----:B------:R-:W-:-:S03]  /*12230*/  FMUL R3, R221, R2 ;  /* 0x00000002dd037220 */ /* 0x000fc60000400000 */
[----:B------:R-:W-:Y:S01]  /*12240*/  @P4 STG.E.U16 desc[UR36][R6.64+0xc2], R13 ;  /* 0x0000c20d06004986 */ /* 0x000fe2000c101524 */
[----:B------:R-:W-:Y:S02]  /*12250*/  ISETP.GT.AND P4, PT, R0, 0x69, P3 ;  /* 0x000000690000780c */ /* 0x000fe40001f84270 */
[----:B------:R-:W-:Y:S01]  /*12260*/  PRMT R14, R8, 0x7610, R14 ;  /* 0x00007610080e7816 */ /* 0x000fe2000000000e */
[-C--:B------:R-:W-:Y:S01]  /*12270*/  FMUL R8, R222, R2.reuse ;  /* 0x00000002de087220 */ /* 0x080fe20000400000 */
[----:B------:R-:W-:Y:S02]  /*12280*/  F2FP.BF16.F32.PACK_AB R3, RZ, R3 ;  /* 0x00000003ff03723e */ /* 0x000fe400000010ff */
[----:B------:R-:W-:Y:S01]  /*12290*/  ISETP.GT.AND P1, PT, R0, 0x68, P2 ;  /* 0x000000680000780c */ /* 0x000fe20001724270 */
[----:B------:R-:W-:Y:S01]  /*122a0*/  @P0 STG.E.U16 desc[UR36][R4.64+0xd0], R14 ;  /* 0x0000d00e04000986 */ /* 0x000fe2000c101524 */
[----:B0-----:R-:W-:Y:S01]  /*122b0*/  PRMT R11, R3, 0x7610, R11 ;  /* 0x00007610030b7816 */ /* 0x001fe2000000000b */
[----:B------:R-:W-:Y:S01]  /*122c0*/  FMUL R3, R219, R2 ;  /* 0x00000002db037220 */ /* 0x000fe20000400000 */
[----:B------:R-:W-:Y:S01]  /*122d0*/  F2FP.BF16.F32.PACK_AB R10, RZ, R8 ;  /* 0x00000008ff0a723e */ /* 0x000fe200000010ff */
[----:B------:R-:W-:Y:S01]  /*122e0*/  FMUL R8, R220, R2 ;  /* 0x00000002dc087220 */ /* 0x000fe20000400000 */
[C---:B------:R-:W-:Y:S01]  /*122f0*/  ISETP.GT.AND P0, PT, R0.reuse, 0x69, P2 ;  /* 0x000000690000780c */ /* 0x040fe20001704270 */
[----:B------:R0:W-:Y:S01]  /*12300*/  @P4 STG.E.U16 desc[UR36][R4.64+0xd2], R9 ;  /* 0x0000d20904004986 */ /* 0x0001e2000c101524 */
[----:B------:R-:W-:-:S02]  /*12310*/  ISETP.GT.AND P5, PT, R0, 0x70, P3 ;  /* 0x000000700000780c */ /* 0x000fc40001fa4270 */
[----:B------:R-:W-:-:S04]  /*12320*/  F2FP.BF16.F32.PACK_AB R8, RZ, R8 ;  /* 0x00000008ff08723e */ /* 0x000fc800000010ff */
[----:B-1----:R-:W-:Y:S02]  /*12330*/  PRMT R12, R8, 0x7610, R12 ;  /* 0x00007610080c7816 */ /* 0x002fe4000000000c */
[----:B0-----:R-:W-:Y:S01]  /*12340*/  F2FP.BF16.F32.PACK_AB R9, RZ, R3 ;  /* 0x00000003ff09723e */ /* 0x001fe200000010ff */
[-C--:B------:R-:W-:Y:S01]  /*12350*/  FMUL R3, R218, R2.reuse ;  /* 0x00000002da037220 */ /* 0x080fe20000400000 */
[----:B------:R-:W-:Y:S01]  /*12360*/  FMUL R8, R217, R2 ;  /* 0x00000002d9087220 */ /* 0x000fe20000400000 */
[----:B------:R0:W-:Y:S03]  /*12370*/  @P1 STG.E.U16 desc[UR36][R6.64+0xd0], R10 ;  /* 0x0000d00a06001986 */ /* 0x0001e6000c101524 */
[----:B------:R-:W-:Y:S01]  /*12380*/  F2FP.BF16.F32.PACK_AB R3, RZ, R3 ;  /* 0x00000003ff03723e */ /* 0x000fe200000010ff */
[----:B------:R1:W-:Y:S01]  /*12390*/  @P0 STG.E.U16 desc[UR36][R6.64+0xd2], R11 ;  /* 0x0000d20b06000986 */ /* 0x0003e2000c101524 */
[----:B------:R-:W-:-:S02]  /*123a0*/  ISETP.GT.AND P1, PT, R0, 0x70, P2 ;  /* 0x000000700000780c */ /* 0x000fc40001724270 */
[----:B------:R-:W-:Y:S01]  /*123b0*/  F2FP.BF16.F32.PACK_AB R8, RZ, R8 ;  /* 0x00000008ff08723e */ /* 0x000fe200000010ff */
[----:B------:R2:W-:Y:S01]  /*123c0*/  @P5 STG.E.U16 desc[UR36][R4.64+0xe0], R12 ;  /* 0x0000e00c04005986 */ /* 0x0005e2000c101524 */
[----:B0-----:R-:W-:Y:S01]  /*123d0*/  PRMT R10, R9, 0x7610, R10 ;  /* 0x00007610090a7816 */ /* 0x001fe2000000000a */
[-C--:B------:R-:W-:Y:S01]  /*123e0*/  FMUL R9, R216, R2.reuse ;  /* 0x00000002d8097220 */ /* 0x080fe20000400000 */
[----:B-1----:R-:W-:Y:S01]  /*123f0*/  PRMT R11, R3, 0x7610, R11 ;  /* 0x00007610030b7816 */ /* 0x002fe2000000000b */
[----:B------:R-:W-:-:S03]  /*12400*/  FMUL R3, R215, R2 ;  /* 0x00000002d7037220 */ /* 0x000fc60000400000 */
[----:B------:R-:W-:Y:S02]  /*12410*/  F2FP.BF16.F32.PACK_AB R9, RZ, R9 ;  /* 0x00000009ff09723e */ /* 0x000fe400000010ff */
[----:B--2---:R-:W-:Y:S02]  /*12420*/  PRMT R12, R8, 0x7610, R12 ;  /* 0x00007610080c7816 */ /* 0x004fe4000000000c */
[----:B------:R-:W-:Y:S01]  /*12430*/  F2FP.BF16.F32.PACK_AB R8, RZ, R3 ;  /* 0x00000003ff08723e */ /* 0x000fe200000010ff */
[----:B------:R-:W-:Y:S01]  /*12440*/  FMUL R3, R214, R2 ;  /* 0x00000002d6037220 */ /* 0x000fe20000400000 */
[C---:B------:R-:W-:Y:S02]  /*12450*/  ISETP.GT.AND P4, PT, R0.reuse, 0x71, P2 ;  /* 0x000000710000780c */ /* 0x040fe40001784270 */
[----:B------:R-:W-:Y:S01]  /*12460*/  ISETP.GT.AND P5, PT, R0, 0x78, P3 ;  /* 0x000000780000780c */ /* 0x000fe20001fa4270 */
[----:B------:R0:W-:Y:S01]  /*12470*/  @P6 STG.E.U16 desc[UR36][R4.64+0xe2], R10 ;  /* 0x0000e20a04006986 */ /* 0x0001e2000c101524 */
[----:B------:R-:W-:-:S02]  /*12480*/  PRMT R13, R9, 0x7610, R13 ;  /* 0x00007610090d7816 */ /* 0x000fc4000000000d */
[----:B------:R-:W-:Y:S01]  /*12490*/  F2FP.BF16.F32.PACK_AB R9, RZ, R3 ;  /* 0x00000003ff09723e */ /* 0x000fe200000010ff */
[----:B------:R1:W-:Y:S01]  /*124a0*/  @P1 STG.E.U16 desc[UR36][R6.64+0xe0], R11 ;  /* 0x0000e00b06001986 */ /* 0x0003e2000c101524 */
[----:B------:R-:W-:Y:S01]  /*124b0*/  ISETP.GT.AND P0, PT, R0, 0x79, P3 ;  /* 0x000000790000780c */ /* 0x000fe20001f04270 */
[-C--:B------:R-:W-:Y:S01]  /*124c0*/  FMUL R3, R212, R2.reuse ;  /* 0x00000002d4037220 */ /* 0x080fe20000400000 */
[----:B------:R-:W-:Y:S02]  /*124d0*/  ISETP.GT.AND P1, PT, R0, 0x78, P2 ;  /* 0x000000780000780c */ /* 0x000fe40001724270 */
[----:B------:R-:W-:Y:S01]  /*124e0*/  PRMT R14, R8, 0x7610, R14 ;  /* 0x00007610080e7816 */ /* 0x000fe2000000000e */
[----:B------:R-:W-:Y:S01]  /*124f0*/  FMUL R8, R213, R2 ;  /* 0x00000002d5087220 */ /* 0x000fe20000400000 */
[----:B------:R-:W-:Y:S01]  /*12500*/  F2FP.BF16.F32.PACK_AB R3, RZ, R3 ;  /* 0x00000003ff03723e */ /* 0x000fe200000010ff */
[----:B------:R2:W-:Y:S01]  /*12510*/  @P4 STG.E.U16 desc[UR36][R6.64+0xe2], R12 ;  /* 0x0000e20c06004986 */ /* 0x0005e2000c101524 */
[----:B------:R-:W-:-:S02]  /*12520*/  ISETP.GT.AND P4, PT, R0, 0x79, P2 ;  /* 0x000000790000780c */ /* 0x000fc40001784270 */
[----:B0-----:R-:W-:Y:S01]  /*12530*/  F2FP.BF16.F32.PACK_AB R10, RZ, R8 ;  /* 0x00000008ff0a723e */ /* 0x001fe200000010ff */
[----:B------:R-:W-:Y:S01]  /*12540*/  @P5 STG.E.U16 desc[UR36][R4.64+0xf0], R13 ;  /* 0x0000f00d04005986 */ /* 0x000fe2000c101524 */
[----:B-1----:R-:W-:Y:S01]  /*12550*/  PRMT R11, R3, 0x7610, R11 ;  /* 0x00007610030b7816 */ /* 0x002fe2000000000b */
[-C--:B------:R-:W-:Y:S01]  /*12560*/  FMUL R3, R210, R2.reuse ;  /* 0x00000002d2037220 */ /* 0x080fe20000400000 */
[----:B------:R-:W-:Y:S01]  /*12570*/  FMUL R8, R211, R2 ;  /* 0x00000002d3087220 */ /* 0x000fe20000400000 */
[C---:B------:R-:W-:Y:S01]  /*12580*/  ISETP.GT.AND P5, PT, R0.reuse, 0x80, P3 ;  /* 0x000000800000780c */ /* 0x040fe20001fa4270 */
[----:B------:R-:W-:Y:S01]  /*12590*/  @P0 STG.E.U16 desc[UR36][R4.64+0xf2], R14 ;  /* 0x0000f20e04000986 */ /* 0x000fe2000c101524 */
[----:B------:R-:W-:-:S03]  /*125a0*/  ISETP.GT.AND P6, PT, R0, 0x81, P3 ;  /* 0x000000810000780c */ /* 0x000fc60001fc4270 */
[----:B------:R0:W-:Y:S01]  /*125b0*/  @P1 STG.E.U16 desc[UR36][R6.64+0xf0], R9 ;  /* 0x0000f00906001986 */ /* 0x0001e2000c101524 */
[----:B------:R-:W-:-:S04]  /*125c0*/  F2FP.BF16.F32.PACK_AB R8, RZ, R8 ;  /* 0x00000008ff08723e */ /* 0x000fc800000010ff */
[----:B--2---:R-:W-:Y:S01]  /*125d0*/  PRMT R12, R8, 0x7610, R12 ;  /* 0x00007610080c7816 */ /* 0x004fe2000000000c */
[-C--:B------:R-:W-:Y:S01]  /*125e0*/  FMUL R8, R208, R2.reuse ;  /* 0x00000002d0087220 */ /* 0x080fe20000400000 */
[----:B0-----:R-:W-:Y:S01]  /*125f0*/  F2FP.BF16.F32.PACK_AB R9, RZ, R3 ;  /* 0x00000003ff09723e */ /* 0x001fe200000010ff */
[----:B------:R-:W-:Y:S01]  /*12600*/  FMUL R3, R209, R2 ;  /* 0x00000002d1037220 */ /* 0x000fe20000400000 */
[----:B------:R0:W-:Y:S01]  /*12610*/  @P4 STG.E.U16 desc[UR36][R6.64+0xf2], R10 ;  /* 0x0000f20a06004986 */ /* 0x0001e2000c101524 */
[----:B------:R-:W-:-:S03]  /*12620*/  ISETP.GT.AND P0, PT, R0, 0x80, P2 ;  /* 0x000000800000780c */ /* 0x000fc60001704270 */
[----:B------:R-:W-:Y:S01]  /*12630*/  F2FP.BF16.F32.PACK_AB R3, RZ, R3 ;  /* 0x00000003ff03723e */ /* 0x000fe200000010ff */
[----:B------:R1:W-:Y:S01]  /*12640*/  @P5 STG.E.U16 desc[UR36][R4.64+0x100], R11 ;  /* 0x0001000b04005986 */ /* 0x0003e2000c101524 */
[----:B------:R-:W-:Y:S02]  /*12650*/  ISETP.GT.AND P1, PT, R0, 0x81, P2 ;  /* 0x000000810000780c */ /* 0x000fe40001724270 */
[----:B------:R-:W-:Y:S01]  /*12660*/  F2FP.BF16.F32.PACK_AB R8, RZ, R8 ;  /* 0x00000008ff08723e */ /* 0x000fe200000010ff */
[----:B------:R2:W-:Y:S01]  /*12670*/  @P6 STG.E.U16 desc[UR36][R4.64+0x102], R12 ;  /* 0x0001020c04006986 */ /* 0x0005e2000c101524 */
[----:B0-----:R-:W-:Y:S01]  /*12680*/  PRMT R10, R9, 0x7610, R10 ;  /* 0x00007610090a7816 */ /* 0x001fe2000000000a */
[-C--:B------:R-:W-:Y:S01]  /*12690*/  FMUL R9, R207, R2.reuse ;  /* 0x00000002cf097220 */ /* 0x080fe20000400000 */
[----:B-1----:R-:W-:Y:S01]  /*126a0*/  PRMT R11, R3, 0x7610, R11 ;  /* 0x00007610030b7816 */ /* 0x002fe2000000000b */
[----:B------:R-:W-:Y:S01]  /*126b0*/  FMUL R3, R206, R2 ;  /* 0x00000002ce037220 */ /* 0x000fe20000400000 */
[----:B------:R-:W-:-:S02]  /*126c0*/  ISETP.GT.AND P4, PT, R0, 0x88, P3 ;  /* 0x000000880000780c */ /* 0x000fc40001f84270 */
[----:B--2---:R-:W-:Y:S02]  /*126d0*/  PRMT R12, R8, 0x7610, R12 ;  /* 0x00007610080c7816 */ /* 0x004fe4000000000c */
[----:B------:R-:W-:Y:S01]  /*126e0*/  F2FP.BF16.F32.PACK_AB R8, RZ, R3 ;  /* 0x00000003ff08723e */ /* 0x000fe200000010ff */
[-C--:B------:R-:W-:Y:S01]  /*126f0*/  FMUL R3, R205, R2.reuse ;  /* 0x00000002cd037220 */ /* 0x080fe20000400000 */
[----:B------:R-:W-:Y:S02]  /*12700*/  F2FP.BF16.F32.PACK_AB R9, RZ, R9 ;  /* 0x00000009ff09723e */ /* 0x000fe400000010ff */
[C---:B------:R-:W-:Y:S01]  /*12710*/  ISETP.GT.AND P5, PT, R0.reuse, 0x89, P3 ;  /* 0x000000890000780c */ /* 0x040fe20001fa4270 */
[----:B------:R0:W-:Y:S01]  /*12720*/  @P0 STG.E.U16 desc[UR36][R6.64+0x100], R10 ;  /* 0x0001000a06000986 */ /* 0x0001e2000c101524 */
[----:B------:R-:W-:Y:S02]  /*12730*/  PRMT R13, R9, 0x7610, R13 ;  /* 0x00007610090d7816 */ /* 0x000fe4000000000d */
[----:B------:R-:W-:Y:S01]  /*12740*/  F2FP.BF16.F32.PACK_AB R9, RZ, R3 ;  /* 0x00000003ff09723e */ /* 0x000fe200000010ff */
[----:B------:R1:W-:Y:S01]  /*12750*/  @P1 STG.E.U16 desc[UR36][R6.64+0x102], R11 ;  /* 0x0001020b06001986 */ /* 0x0003e2000c101524 */
[C---:B------:R-:W-:Y:S01]  /*12760*/  ISETP.GT.AND P0, PT, R0.reuse, 0x88, P2 ;  /* 0x000000880000780c */ /* 0x040fe20001704270 */
[----:B------:R-:W-:Y:S01]  /*12770*/  FMUL R3, R203, R2 ;  /* 0x00000002cb037220 */ /* 0x000fe20000400000 */
[----:B------:R-:W-:-:S02]  /*12780*/  ISETP.GT.AND P1, PT, R0, 0x89, P2 ;  /* 0x000000890000780c */ /* 0x000fc40001724270 */
[----:B------:R-:W-:Y:S01]  /*12790*/  PRMT R14, R8, 0x7610, R14 ;  /* 0x00007610080e7816 */ /* 0x000fe2000000000e */
[----:B------:R-:W-:Y:S01]  /*127a0*/  FMUL R8, R204, R2 ;  /* 0x00000002cc087220 */ /* 0x000fe20000400000 */
[----:B------:R-:W-:Y:S01]  /*127b0*/  F2FP.BF16.F32.PACK_AB R3, RZ, R3 ;  /* 0x00000003ff03723e */ /* 0x000fe200000010ff */
[----:B------:R2:W-:Y:S01]  /*127c0*/  @P4 STG.E.U16 desc[UR36][R4.64+0x110], R12 ;  /* 0x0001100c04004986 */ /* 0x0005e2000c101524 */
[----:B------:R-:W-:Y:S02]  /*127d0*/  ISETP.GT.AND P4, PT, R0, 0x90, P3 ;  /* 0x000000900000780c */ /* 0x000fe40001f84270 */
        /* <DEDUP_REMOVED lines=9> */
[----:B------:R-:W-:Y:S02]  /*12870*/  F2FP.BF16.F32.PACK_AB R8, RZ, R8 ;  /* 0x00000008ff08723e */ /* 0x000fe400000010ff */
[----:B------:R-:W-:Y:S01]  /*12880*/  ISETP.GT.AND P1, PT, R0, 0x91, P2 ;  /* 0x000000910000780c */ /* 0x000fe20001724270 */
[----:B------:R1:W-:Y:S01]  /*12890*/  @P4 STG.E.U16 desc[UR36][R4.64+0x120], R10 ;  /* 0x0001200a04004986 */ /* 0x0003e2000c101524 */
[----:B--2---:R-:W-:Y:S01]  /*128a0*/  PRMT R12, R8, 0x7610, R12 ;  /* 0x00007610080c7816 */ /* 0x004fe2000000000c */
[-C--:B------:R-:W-:Y:S01]  /*128b0*/  FMUL R8, R199, R2.reuse ;  /* 0x00000002c7087220 */ /* 0x080fe20000400000 */
[----:B0-----:R-:W-:Y:S01]  /*128c0*/  F2FP.BF16.F32.PACK_AB R9, RZ, R3 ;  /* 0x00000003ff09723e */ /* 0x001fe200000010ff */
[----:B------:R-:W-:Y:S01]  /*128d0*/  FMUL R3, R200, R2 ;  /* 0x00000002c8037220 */ /* 0x000fe20000400000 */
[----:B------:R-:W-:Y:S01]  /*128e0*/  ISETP.GT.AND P4, PT, R0, 0x98, P3 ;  /* 0x000000980000780c */ /* 0x000fe20001f84270 */
[----:B------:R0:W-:Y:S03]  /*128f0*/  @P5 STG.E.U16 desc[UR36][R4.64+0x122], R11 ;  /* 0x0001220b04005986 */ /* 0x0001e6000c101524 */
[----:B------:R-:W-:-:S02]  /*12900*/  F2FP.BF16.F32.PACK_AB R3, RZ, R3 ;  /* 0x00000003ff03723e */ /* 0x000fc400000010ff */
[----:B-1----:R-:W-:Y:S01]  /*12910*/  PRMT R10, R9, 0x7610, R10 ;  /* 0x00007610090a7816 */ /* 0x002fe2000000000a */
[----:B------:R-:W-:Y:S01]  /*12920*/  FMUL R9, R198, R2 ;  /* 0x00000002c6097220 */ /* 0x000fe20000400000 */
[----:B------:R-:W-:Y:S01]  /*12930*/  F2FP.BF16.F32.PACK_AB R8, RZ, R8 ;  /* 0x00000008ff08723e */ /* 0x000fe200000010ff */
[----:B------:R1:W-:Y:S01]  /*12940*/  @P0 STG.E.U16 desc[UR36][R6.64+0x120], R12 ;  /* 0x0001200c06000986 */ /* 0x0003e2000c101524 */
[----:B0-----:R-:W-:Y:S01]  /*12950*/  PRMT R11, R3, 0x7610, R11 ;  /* 0x00007610030b7816 */ /* 0x001fe2000000000b */
[----:B------:R-:W-:Y:S01]  /*12960*/  FMUL R3, R197, R2 ;  /* 0x00000002c5037220 */ /* 0x000fe20000400000 */
[C---:B------:R-:W-:Y:S01]  /*12970*/  ISETP.GT.AND P5, PT, R0.reuse, 0x99, P3 ;  /* 0x000000990000780c */ /* 0x040fe20001fa4270 */
[----:B------:R0:W-:Y:S01]  /*12980*/  @P1 STG.E.U16 desc[UR36][R6.64+0x122], R10 ;  /* 0x0001220a06001986 */ /* 0x0001e2000c101524 */
[----:B------:R-:W-:Y:S02]  /*12990*/  ISETP.GT.AND P1, PT, R0, 0x98, P2 ;  /* 0x000000980000780c */ /* 0x000fe40001724270 */
[----:B------:R-:W-:-:S02]  /*129a0*/  F2FP.BF16.F32.PACK_AB R9, RZ, R9 ;  /* 0x00000009ff09723e */ /* 0x000fc400000010ff */
[----:B-1----:R-:W-:Y:S02]  /*129b0*/  PRMT R12, R8, 0x7610, R12 ;  /* 0x00007610080c7816 */ /* 0x002fe4000000000c */
[----:B------:R-:W-:Y:S01]  /*129c0*/  F2FP.BF16.F32.PACK_AB R8, RZ, R3 ;  /* 0x00000003ff08723e */ /* 0x000fe200000010ff */
[-C--:B------:R-:W-:Y:S01]  /*129d0*/  FMUL R3, R196, R2.reuse ;  /* 0x00000002c4037220 */ /* 0x080fe20000400000 */
[C---:B------:R-:W-:Y:S01]  /*129e0*/  ISETP.GT.AND P0, PT, R0.reuse, 0x99, P2 ;  /* 0x000000990000780c */ /* 0x040fe20001704270 */
[----:B------:R1:W-:Y:S01]  /*129f0*/  @P4 STG.E.U16 desc[UR36][R4.64+0x130], R11 ;  /* 0x0001300b04004986 */ /* 0x0003e2000c101524 */
[----:B------:R-:W-:Y:S02]  /*12a00*/  ISETP.GT.AND P4, PT, R0, 0xa0, P3 ;  /* 0x000000a00000780c */ /* 0x000fe40001f84270 */
[----:B------:R-:W-:Y:S02]  /*12a10*/  PRMT R13, R9, 0x7610, R13 ;  /* 0x00007610090d7816 */ /* 0x000fe4000000000d */
        /* <DEDUP_REMOVED lines=68> */
[----:B------:R-:W-:Y:S02]  /*12e60*/  ISETP.GT.AND P1, PT, R0, 0xb8, P2 ;  /* 0x000000b80000780c */ /* 0x000fe40001724270 */
[----:B------:R-:W-:Y:S02]  /*12e70*/  F2FP.BF16.F32.PACK_AB R8, RZ, R8 ;  /* 0x00000008ff08723e */ /* 0x000fe400000010ff */
[----:B0-----:R-:W-:Y:S01]  /*12e80*/  PRMT R10, R9, 0x7610, R10 ;  /* 0x00007610090a7816 */ /* 0x001fe2000000000a */
[-C--:B------:R-:W-:Y:S01]  /*12e90*/  FMUL R9, R180, R2.reuse ;  /* 0x00000002b4097220 */ /* 0x080fe20000400000 */
[----:B-1----:R-:W-:Y:S01]  /*12ea0*/  PRMT R11, R3, 0x7610, R11 ;  /* 0x00007610030b7816 */ /* 0x002fe2000000000b */
[----:B------:R-:W-:Y:S01]  /*12eb0*/  FMUL R3, R179, R2 ;  /* 0x00000002b3037220 */ /* 0x000fe20000400000 */
[----:B------:R0:W-:Y:S02]  /*12ec0*/  @P5 STG.E.U16 desc[UR36][R4.64+0x170], R12 ;  /* 0x0001700c04005986 */ /* 0x0001e4000c101524 */
[----:B------:R-:W-:-:S02]  /*12ed0*/  F2FP.BF16.F32.PACK_AB R9, RZ, R9 ;  /* 0x00000009ff09723e */ /* 0x000fc400000010ff */
[C---:B------:R-:W-:Y:S02]  /*12ee0*/  ISETP.GT.AND P4, PT, R0.reuse, 0xb9, P2 ;  /* 0x000000b90000780c */ /* 0x040fe40001784270 */
[----:B------:R-:W-:Y:S02]  /*12ef0*/  ISETP.GT.AND P5, PT, R0, 0xc0, P3 ;  /* 0x000000c00000780c */ /* 0x000fe40001fa4270 */
[----:B0-----:R-:W-:Y:S02]  /*12f00*/  PRMT R12, R8, 0x7610, R12 ;  /* 0x00007610080c7816 */ /* 0x001fe4000000000c */
[----:B------:R-:W-:Y:S01]  /*12f10*/  F2FP.BF16.F32.PACK_AB R8, RZ, R3 ;  /* 0x00000003ff08723e */ /* 0x000fe200000010ff */
[----:B------:R-:W-:Y:S01]  /*12f20*/  FMUL R3, R178, R2 ;  /* 0x00000002b2037220 */ /* 0x000fe20000400000 */
[----:B------:R-:W-:Y:S01]  /*12f30*/  PRMT R13, R9, 0x7610, R13 ;  /* 0x00007610090d7816 */ /* 0x000fe2000000000d */
[----:B------:R0:W-:Y:S01]  /*12f40*/  @P6 STG.E.U16 desc[UR36][R4.64+0x172], R10 ;  /* 0x0001720a04006986 */ /* 0x0001e2000c101524 */
[----:B------:R-:W-:-:S02]  /*12f50*/  ISETP.GT.AND P0, PT, R0, 0xc1, P3 ;  /* 0x000000c10000780c */ /* 0x000fc40001f04270 */
[----:B------:R-:W-:Y:S01]  /*12f60*/  F2FP.BF16.F32.PACK_AB R9, RZ, R3 ;  /* 0x00000003ff09723e */ /* 0x000fe200000010ff */
[----:B------:R1:W-:Y:S01]  /*12f70*/  @P1 STG.E.U16 desc[UR36][R6.64+0x170], R11 ;  /* 0x0001700b06001986 */ /* 0x0003e2000c101524 */
[-C--:B------:R-:W-:Y:S01]  /*12f80*/  FMUL R3, R176, R2.reuse ;  /* 0x00000002b0037220 */ /* 0x080fe20000400000 */
[----:B------:R-:W-:Y:S02]  /*12f90*/  ISETP.GT.AND P1, PT, R0, 0xc0, P2 ;  /* 0x000000c00000780c */ /* 0x000fe40001724270 */
        /* <DEDUP_REMOVED lines=40> */
[C---:B------:R-:W-:Y:S01]  /*13220*/  ISETP.GT.AND P0, PT, R0.reuse, 0xd0, P2 ;  /* 0x000000d00000780c */ /* 0x040fe20001704270 */
        /* <DEDUP_REMOVED lines=11> */
[----:B------:R-:W-:Y:S01]  /*132e0*/  ISETP.GT.AND P5, PT, R0, 0xd9, P3 ;  /* 0x000000d90000780c */ /* 0x000fe20001fa4270 */
[----:B------:R-:W-:Y:S01]  /*132f0*/  FMUL R8, R166, R2 ;  /* 0x00000002a6087220 */ /* 0x000fe20000400000 */
[----:B------:R-:W-:Y:S01]  /*13300*/  @P0 STG.E.U16 desc[UR36][R6.64+0x1a0], R14 ;  /* 0x0001a00e06000986 */ /* 0x000fe2000c101524 */
[----:B------:R-:W-:-:S03]  /*13310*/  ISETP.GT.AND P0, PT, R0, 0xd8, P2 ;  /* 0x000000d80000780c */ /* 0x000fc60001704270 */
[----:B------:R0:W-:Y:S01]  /*13320*/  @P1 STG.E.U16 desc[UR36][R6.64+0x1a2], R9 ;  /* 0x0001a20906001986 */ /* 0x0001e2000c101524 */
[----:B------:R-:W-:Y:S02]  /*13330*/  F2FP.BF16.F32.PACK_AB R8, RZ, R8 ;  /* 0x00000008ff08723e */ /* 0x000fe400000010ff */
[----:B------:R-:W-:Y:S02]  /*13340*/  ISETP.GT.AND P1, PT, R0, 0xd9, P2 ;  /* 0x000000d90000780c */ /* 0x000fe40001724270 */
        /* <DEDUP_REMOVED lines=16> */
[----:B------:R1:W-:Y:S01]  /*13450*/  @P1 STG.E.U16 desc[UR36][R6.64+0x1b2], R10 ;  /* 0x0001b20a06001986 */ /* 0x0003e2000c101524 */
[----:B------:R-:W-:Y:S02]  /*13460*/  ISETP.GT.AND P1, PT, R0, 0xe0, P2 ;  /* 0x000000e00000780c */ /* 0x000fe40001724270 */
[----:B0-----:R-:W-:Y:S02]  /*13470*/  PRMT R12, R8, 0x7610, R12 ;  /* 0x00007610080c7816 */ /* 0x001fe4000000000c */
[----:B------:R-:W-:Y:S01]  /*13480*/  F2FP.BF16.F32.PACK_AB R8, RZ, R3 ;  /* 0x00000003ff08723e */ /* 0x000fe200000010ff */
[-C--:B------:R-:W-:Y:S01]  /*13490*/  FMUL R3, R160, R2.reuse ;  /* 0x00000002a0037220 */ /* 0x080fe20000400000 */
[----:B------:R-:W-:Y:S01]  /*134a0*/  ISETP.GT.AND P0, PT, R0, 0xe1, P2 ;  /* 0x000000e10000780c */ /* 0x000fe20001704270 */
[----:B------:R0:W-:Y:S01]  /*134b0*/  @P4 STG.E.U16 desc[UR36][R4.64+0x1c0], R11 ;  /* 0x0001c00b04004986 */ /* 0x0001e2000c101524 */
[----:B-1----:R-:W-:Y:S02]  /*134c0*/  PRMT R10, R9, 0x7610, R10 ;  /* 0x00007610090a7816 */ /* 0x002fe4000000000a */
[----:B------:R-:W-:Y:S01]  /*134d0*/  PRMT R13, R8, 0x7610, R13 ;  /* 0x00007610080d7816 */ /* 0x000fe2000000000d */
[----:B------:R-:W-:Y:S01]  /*134e0*/  @P5 STG.E.U16 desc[UR36][R4.64+0x1c2], R12 ;  /* 0x0001c20c04005986 */ /* 0x000fe2000c101524 */
[----:B------:R-:W-:Y:S01]  /*134f0*/  FMUL R8, R159, R2 ;  /* 0x000000029f087220 */ /* 0x000fe20000400000 */
[----:B------:R-:W-:-:S02]  /*13500*/  ISETP.GT.AND P4, PT, R0, 0xe8, P3 ;  /* 0x000000e80000780c */ /* 0x000fc40001f84270 */
[----:B------:R-:W-:Y:S01]  /*13510*/  F2FP.BF16.F32.PACK_AB R9, RZ, R3 ;  /* 0x00000003ff09723e */ /* 0x000fe200000010ff */
[----:B------:R-:W-:Y:S01]  /*13520*/  FMUL R3, R158, R2 ;  /* 0x000000029e037220 */ /* 0x000fe20000400000 */
[C---:B------:R-:W-:Y:S02]  /*13530*/  ISETP.GT.AND P5, PT, R0.reuse, 0xe9, P3 ;  /* 0x000000e90000780c */ /* 0x040fe40001fa4270 */
[----:B------:R-:W-:Y:S02]  /*13540*/  ISETP.GT.AND P6, PT, R0, 0xe8, P2 ;  /* 0x000000e80000780c */ /* 0x000fe400017c4270 */
[----:B------:R-:W-:Y:S01]  /*13550*/  F2FP.BF16.F32.PACK_AB R8, RZ, R8 ;  /* 0x00000008ff08723e */ /* 0x000fe200000010ff */
[----:B------:R1:W-:Y:S01]  /*13560*/  @P1 STG.E.U16 desc[UR36][R6.64+0x1c0], R10 ;  /* 0x0001c00a06001986 */ /* 0x0003e2000c101524 */
[----:B------:R-:W-:Y:S02]  /*13570*/  F2FP.BF16.F32.PACK_AB R3, RZ, R3 ;  /* 0x00000003ff03723e */ /* 0x000fe400000010ff */
[----:B0-----:R-:W-:-:S02]  /*13580*/  PRMT R11, R8, 0x7610, R11 ;  /* 0x00007610080b7816 */ /* 0x001fc4000000000b */
[----:B------:R-:W-:Y:S01]  /*13590*/  PRMT R18, R3, 0x7610, R18 ;  /* 0x0000761003127816 */ /* 0x000fe20000000012 */
[----:B------:R0:W-:Y:S01]  /*135a0*/  @P0 STG.E.U16 desc[UR36][R6.64+0x1c2], R13 ;  /* 0x0001c20d06000986 */ /* 0x0001e2000c101524 */
[----:B-1----:R-:W-:Y:S01]  /*135b0*/  PRMT R10, R9, 0x7610, R10 ;  /* 0x00007610090a7816 */ /* 0x002fe2000000000a */
[----:B------:R-:W-:-:S04]  /*135c0*/  FMUL R3, R157, R2 ;  /* 0x000000029d037220 */ /* 0x000fc80000400000 */
[----:B------:R-:W-:Y:S01]  /*135d0*/  @P4 STG.E.U16 desc[UR36][R4.64+0x1d0], R10 ;  /* 0x0001d00a04004986 */ /* 0x000fe2000c101524 */
[----:B------:R-:W-:-:S03]  /*135e0*/  ISETP.GT.AND P4, PT, R0, 0xe9, P2 ;  /* 0x000000e90000780c */ /* 0x000fc60001784270 */
[----:B------:R1:W-:Y:S01]  /*135f0*/  @P5 STG.E.U16 desc[UR36][R4.64+0x1d2], R11 ;  /* 0x0001d20b04005986 */ /* 0x0003e2000c101524 */
[----:B------:R-:W-:-:S03]  /*13600*/  ISETP.GT.AND P5, PT, R0, 0xf0, P3 ;  /* 0x000000f00000780c */ /* 0x000fc60001fa4270 */
[----:B------:R-:W-:Y:S01]  /*13610*/  @P6 STG.E.U16 desc[UR36][R6.64+0x1d0], R18 ;  /* 0x0001d01206006986 */ /* 0x000fe2000c101524 */
[----:B------:R-:W-:Y:S01]  /*13620*/  ISETP.GT.AND P6, PT, R0, 0xf1, P3 ;  /* 0x000000f10000780c */ /* 0x000fe20001fc4270 */
[-C--:B------:R-:W-:Y:S01]  /*13630*/  FMUL R8, R156, R2.reuse ;  /* 0x000000029c087220 */ /* 0x080fe20000400000 */
[----:B------:R-:W-:Y:S01]  /*13640*/  FMUL R9, R155, R2 ;  /* 0x000000029b097220 */ /* 0x000fe20000400000 */
[----:B0-----:R-:W-:-:S03]  /*13650*/  F2FP.BF16.F32.PACK_AB R13, RZ, R3 ;  /* 0x00000003ff0d723e */ /* 0x001fc600000010ff */
[----:B------:R-:W-:Y:S02]  /*13660*/  F2FP.BF16.F32.PACK_AB R14, RZ, R8 ;  /* 0x00000008ff0e723e */ /* 0x000fe400000010ff */
[----:B------:R-:W-:Y:S01]  /*13670*/  F2FP.BF16.F32.PACK_AB R15, RZ, R9 ;  /* 0x00000009ff0f723e */ /* 0x000fe200000010ff */
[----:B------:R-:W-:Y:S01]  /*13680*/  @P4 STG.E.U16 desc[UR36][R6.64+0x1d2], R13 ;  /* 0x0001d20d06004986 */ /* 0x000fe2000c101524 */
[----:B------:R-:W-:-:S03]  /*13690*/  ISETP.GT.AND P4, PT, R0, 0xf1, P2 ;  /* 0x000000f10000780c */ /* 0x000fc60001784270 */
[----:B------:R-:W-:Y:S04]  /*136a0*/  @P5 STG.E.U16 desc[UR36][R4.64+0x1e0], R14 ;  /* 0x0001e00e04005986 */ /* 0x000fe8000c101524 */
[----:B------:R-:W-:Y:S01]  /*136b0*/  @P6 STG.E.U16 desc[UR36][R4.64+0x1e2], R15 ;  /* 0x0001e20f04006986 */ /* 0x000fe2000c101524 */
[----:B------:R-:W-:Y:S01]  /*136c0*/  ISETP.GT.AND P6, PT, R0, 0xf0, P2 ;  /* 0x000000f00000780c */ /* 0x000fe200017c4270 */
[-C--:B-1----:R-:W-:Y:S01]  /*136d0*/  FMUL R11, R154, R2.reuse ;  /* 0x000000029a0b7220 */ /* 0x082fe20000400000 */
[----:B------:R-:W-:-:S04]  /*136e0*/  FMUL R12, R23, R2 ;  /* 0x00000002170c7220 */ /* 0x000fc80000400000 */
[----:B------:R-:W-:Y:S02]  /*136f0*/  F2FP.BF16.F32.PACK_AB R11, RZ, R11 ;  /* 0x0000000bff0b723e */ /* 0x000fe400000010ff */
[----:B------:R-:W-:Y:S02]  /*13700*/  F2FP.BF16.F32.PACK_AB R12, RZ, R12 ;  /* 0x0000000cff0c723e */ /* 0x000fe400000010ff */
[C---:B------:R-:W-:Y:S02]  /*13710*/  ISETP.GT.AND P5, PT, R0.reuse, 0xf8, P3 ;  /* 0x000000f80000780c */ /* 0x040fe40001fa4270 */
[----:B------:R-:W-:Y:S01]  /*13720*/  ISETP.GT.AND P3, PT, R0, 0xf9, P3 ;  /* 0x000000f90000780c */ /* 0x000fe20001f64270 */
[----:B------:R-:W-:Y:S01]  /*13730*/  @P6 STG.E.U16 desc[UR36][R6.64+0x1e0], R11 ;  /* 0x0001e00b06006986 */ /* 0x000fe2000c101524 */
[----:B------:R-:W-:-:S03]  /*13740*/  FMUL R10, R22, R2 ;  /* 0x00000002160a7220 */ /* 0x000fc60000400000 */
[----:B------:R0:W-:Y:S01]  /*13750*/  @P4 STG.E.U16 desc[UR36][R6.64+0x1e2], R12 ;  /* 0x0001e20c06004986 */ /* 0x0001e2000c101524 */
[----:B------:R-:W-:Y:S01]  /*13760*/  ISETP.GT.AND P4, PT, R0, 0xf8, P2 ;  /* 0x000000f80000780c */ /* 0x000fe20001784270 */
[-C--:B------:R-:W-:Y:S01]  /*13770*/  FMUL R9, R21, R2.reuse ;  /* 0x0000000215097220 */ /* 0x080fe20000400000 */
[-C--:B------:R-:W-:Y:S01]  /*13780*/  FMUL R8, R19, R2.reuse ;  /* 0x0000000213087220 */ /* 0x080fe20000400000 */
[----:B------:R-:W-:Y:S01]  /*13790*/  FMUL R3, R20, R2 ;  /* 0x0000000214037220 */ /* 0x000fe20000400000 */
[----:B------:R-:W-:Y:S02]  /*137a0*/  F2FP.BF16.F32.PACK_AB R10, RZ, R10 ;  /* 0x0000000aff0a723e */ /* 0x000fe400000010ff */
[----:B------:R-:W-:Y:S02]  /*137b0*/  ISETP.GT.AND P2, PT, R0, 0xf9, P2 ;  /* 0x000000f90000780c */ /* 0x000fe40001744270 */
[----:B------:R-:W-:Y:S02]  /*137c0*/  F2FP.BF16.F32.PACK_AB R9, RZ, R9 ;  /* 0x00000009ff09723e */ /* 0x000fe400000010ff */
[----:B------:R-:W-:-:S02]  /*137d0*/  F2FP.BF16.F32.PACK_AB R8, RZ, R8 ;  /* 0x00000008ff08723e */ /* 0x000fc400000010ff */
[----:B------:R-:W-:Y:S01]  /*137e0*/  F2FP.BF16.F32.PACK_AB R3, RZ, R3 ;  /* 0x00000003ff03723e */ /* 0x000fe200000010ff */
[----:B------:R-:W-:Y:S01]  /*137f0*/  @P5 STG.E.U16 desc[UR36][R4.64+0x1f0], R10 ;  /* 0x0001f00a04005986 */ /* 0x000fe2000c101524 */
[----:B0-----:R-:W-:Y:S01]  /*13800*/  PRMT R12, R8, 0x7610, R12 ;  /* 0x00007610080c7816 */ /* 0x001fe2000000000c */
[----:B------:R-:W-:Y:S01]  /*13810*/  @P4 IMAD.MOV.U32 R8, RZ, RZ, R6 ;  /* 0x000000ffff084224 */ /* 0x000fe200078e0006 */
[----:B------:R-:W-:Y:S01]  /*13820*/  PRMT R11, R3, 0x7610, R11 ;  /* 0x00007610030b7816 */ /* 0x000fe2000000000b */
[----:B------:R0:W-:Y:S01]  /*13830*/  @P3 STG.E.U16 desc[UR36][R4.64+0x1f2], R9 ;  /* 0x0001f20904003986 */ /* 0x0001e2000c101524 */
[----:B------:R-:W-:Y:S01]  /*13840*/  USHF.L.U32 UR12, UR8, 0x8, URZ ;  /* 0x00000008080c7899 */ /* 0x000fe2000800063f */
[----:B------:R-:W-:Y:S01]  /*13850*/  ISETP.GT.AND P1, PT, R153, 0x80, PT ;  /* 0x000000809900780c */ /* 0x000fe20003f24270 */
[----:B------:R-:W-:Y:S01]  /*13860*/  USHF.L.U64.HI UR11, UR8, 0x8, UR9 ;  /* 0x00000008080b7899 */ /* 0x000fe20008010209 */
[----:B0-----:R-:W-:-:S03]  /*13870*/  @P4 IMAD.MOV.U32 R9, RZ, RZ, R7 ;  /* 0x000000ffff094224 */ /* 0x001fc600078e0007 */
[----:B------:R-:W-:Y:S02]  /*13880*/  IMAD.U32 R3, RZ, RZ, UR12 ;  /* 0x0000000cff037e24 */ /* 0x000fe4000f8e00ff */
[----:B------:R0:W-:Y:S01]  /*13890*/  @P4 STG.E.U16 desc[UR36][R8.64+0x1f0], R11 ;  /* 0x0001f00b08004986 */ /* 0x0001e2000c101524 */
[C---:B------:R-:W-:Y:S02]  /*138a0*/  ISETP.GT.AND P3, PT, R0.reuse, RZ, P1 ;  /* 0x000000ff0000720c */ /* 0x040fe40000f64270 */
[----:B------:R-:W-:Y:S01]  /*138b0*/  ISETP.GT.AND P4, PT, R0, 0x1, P1 ;  /* 0x000000010000780c */ /* 0x000fe20000f84270 */
[-C--:B------:R-:W-:Y:S01]  /*138c0*/  FMUL R24, R24, R2.reuse ;  /* 0x0000000218187220 */ /* 0x080fe20000400000 */
[----:B------:R-:W-:Y:S01]  /*138d0*/  FMUL R25, R25, R2 ;  /* 0x0000000219197220 */ /* 0x000fe20000400000 */
[----:B0-----:R-:W-:Y:S02]  /*138e0*/  @P2 IMAD.MOV.U32 R8, RZ, RZ, R6 ;  /* 0x000000ffff082224 */ /* 0x001fe400078e0006 */
[----:B------:R-:W-:-:S02]  /*138f0*/  @P2 IMAD.MOV.U32 R9, RZ, RZ, R7 ;  /* 0x000000ffff092224 */ /* 0x000fc400078e0007 */
[----:B------:R-:W-:-:S03]  /*13900*/  IMAD.U32 R7, RZ, RZ, UR11 ;  /* 0x0000000bff077e24 */ /* 0x000fc6000f8e00ff */
[----:B------:R0:W-:Y:S01]  /*13910*/  @P2 STG.E.U16 desc[UR36][R8.64+0x1f2], R12 ;  /* 0x0001f20c08002986 */ /* 0x0001e2000c101524 */
[C---:B------:R-:W-:Y:S02]  /*13920*/  IADD3 R6, P2, P6, R4.reuse, UR5, R3 ;  /* 0x0000000504067c10 */ /* 0x040fe4000fe5e003 */
[----:B------:R-:W-:Y:S02]  /*13930*/  IADD3 R4, P5, R4, UR12, RZ ;  /* 0x0000000c04047c10 */ /* 0x000fe4000ffbe0ff */
[----:B------:R-:W-:Y:S02]  /*13940*/  IADD3.X R7, R5, UR4, R7, P2, P6 ;  /* 0x0000000405077c10 */ /* 0x000fe400097ec407 */
[----:B------:R-:W-:Y:S02]  /*13950*/  ISETP.GT.AND P0, PT, R153, 0x88, PT ;  /* 0x000000889900780c */ /* 0x000fe40003f04270 */
[----:B------:R-:W-:Y:S02]  /*13960*/  F2FP.BF16.F32.PACK_AB R24, RZ, R24 ;  /* 0x00000018ff18723e */ /* 0x000fe400000010ff */
[----:B------:R-:W-:-:S02]  /*13970*/  IADD3.X R5, R5, UR11, RZ, P5, !PT ;  /* 0x0000000b05057c10 */ /* 0x000fc4000affe4ff */
[----:B------:R-:W-:Y:S02]  /*13980*/  F2FP.BF16.F32.PACK_AB R25, RZ, R25 ;  /* 0x00000019ff19723e */ /* 0x000fe400000010ff */
[C---:B------:R-:W-:Y:S01]  /*13990*/  ISETP.GT.AND P2, PT, R0.reuse, RZ, P0 ;  /* 0x000000ff0000720c */ /* 0x040fe20000744270 */
[----:B------:R-:W-:Y:S01]  /*139a0*/  @P3 STG.E.U16 desc[UR36][R4.64], R24 ;  /* 0x0000001804003986 */ /* 0x000fe2000c101524 */
[----:B------:R-:W-:Y:S01]  /*139b0*/  ISETP.GT.AND P3, PT, R0, 0x1, P0 ;  /* 0x000000010000780c */ /* 0x000fe20000764270 */
[-C--:B------:R-:W-:Y:S02]  /*139c0*/  FMUL R26, R26, R2.reuse ;  /* 0x000000021a1a7220 */ /* 0x080fe40000400000 */
[----:B------:R-:W-:Y:S01]  /*139d0*/  @P4 STG.E.U16 desc[UR36][R4.64+0x2], R25 ;  /* 0x0000021904004986 */ /* 0x000fe2000c101524 */
[----:B------:R-:W-:Y:S01]  /*139e0*/  ISETP.GT.AND P4, PT, R0, 0x8, P1 ;  /* 0x000000080000780c */ /* 0x000fe20000f84270 */
[-C--:B------:R-:W-:Y:S01]  /*139f0*/  FMUL R27, R27, R2.reuse ;  /* 0x000000021b1b7220 */ /* 0x080fe20000400000 */
[----:B0-----:R-:W-:Y:S01]  /*13a00*/  IADD3 R8, P5, R4, UR5, RZ ;  /* 0x0000000504087c10 */ /* 0x001fe2000ffbe0ff */
[----:B------:R-:W-:Y:S01]  /*13a10*/  FMUL R28, R28, R2 ;  /* 0x000000021c1c7220 */ /* 0x000fe20000400000 */
[----:B------:R-:W-:-:S02]  /*13a20*/  F2FP.BF16.F32.PACK_AB R26, RZ, R26 ;  /* 0x0000001aff1a723e */ /* 0x000fc400000010ff */
[----:B------:R-:W-:Y:S02]  /*13a30*/  IADD3.X R9, R5, UR4, RZ, P5, !PT ;  /* 0x0000000405097c10 */ /* 0x000fe4000affe4ff */
[----:B------:R-:W-:Y:S02]  /*13a40*/  F2FP.BF16.F32.PACK_AB R27, RZ, R27 ;  /* 0x0000001bff1b723e */ /* 0x000fe400000010ff */
[----:B------:R-:W-:Y:S01]  /*13a50*/  F2FP.BF16.F32.PACK_AB R28, RZ, R28 ;  /* 0x0000001cff1c723e */ /* 0x000fe200000010ff */
[----:B------:R-:W-:Y:S01]  /*13a60*/  @P2 STG.E.U16 desc[UR36][R8.64], R26 ;  /* 0x0000001a08002986 */ /* 0x000fe2000c101524 */
[C---:B------:R-:W-:Y:S02]  /*13a70*/  ISETP.GT.AND P5, PT, R0.reuse, 0x9, P1 ;  /* 0x000000090000780c */ /* 0x040fe40000fa4270 */
[C---:B------:R-:W-:Y:S01]  /*13a80*/  ISETP.GT.AND P2, PT, R0.reuse, 0x8, P0 ;  /* 0x000000080000780c */ /* 0x040fe20000744270 */
[----:B------:R-:W-:Y:S01]  /*13a90*/  @P3 STG.E.U16 desc[UR36][R8.64+0x2], R27 ;  /* 0x0000021b08003986 */ /* 0x000fe2000c101524 */
[-C--:B------:R-:W-:Y:S01]  /*13aa0*/  FMUL R29, R29, R2.reuse ;  /* 0x000000021d1d7220 */ /* 0x080fe20000400000 */
[----:B------:R-:W-:Y:S01]  /*13ab0*/  ISETP.GT.AND P3, PT, R0, 0x9, P0 ;  /* 0x000000090000780c */ /* 0x000fe20000764270 */
[-C--:B------:R-:W-:Y:S01]  /*13ac0*/  FMUL R30, R30, R2.reuse ;  /* 0x000000021e1e7220 */ /* 0x080fe20000400000 */
[----:B------:R-:W-:Y:S01]  /*13ad0*/  @P4 STG.E.U16 desc[UR36][R4.64+0x10], R28 ;  /* 0x0000101c04004986 */ /* 0x000fe2000c101524 */
[----:B------:R-:W-:Y:S01]  /*13ae0*/  ISETP.GT.AND P4, PT, R0, 0x10, P1 ;  /* 0x000000100000780c */ /* 0x000fe20000f84270 */
[-C--:B------:R-:W-:Y:S01]  /*13af0*/  FMUL R31, R31, R2.reuse ;  /* 0x000000021f1f7220 */ /* 0x080fe20000400000 */
[----:B------:R-:W-:Y:S01]  /*13b00*/  IADD3 R10, P6, R4, UR5, RZ ;  /* 0x00000005040a7c10 */ /* 0x000fe2000ffde0ff */
[----:B------:R-:W-:Y:S01]  /*13b10*/  FMUL R32, R32, R2 ;  /* 0x0000000220207220 */ /* 0x000fe20000400000 */
[----:B------:R-:W-:-:S02]  /*13b20*/  F2FP.BF16.F32.PACK_AB R29, RZ, R29 ;  /* 0x0000001dff1d723e */ /* 0x000fc400000010ff */
[----:B------:R-:W-:Y:S02]  /*13b30*/  F2FP.BF16.F32.PACK_AB R30, RZ, R30 ;  /* 0x0000001eff1e723e */ /* 0x000fe400000010ff */
[----:B------:R-:W-:Y:S02]  /*13b40*/  IADD3.X R11, R5, UR4, RZ, P6, !PT ;  /* 0x00000004050b7c10 */ /* 0x000fe4000b7fe4ff */
[----:B------:R-:W-:Y:S01]  /*13b50*/  F2FP.BF16.F32.PACK_AB R31, RZ, R31 ;  /* 0x0000001fff1f723e */ /* 0x000fe200000010ff */
[----:B------:R-:W-:Y:S01]  /*13b60*/  @P5 STG.E.U16 desc[UR36][R4.64+0x12], R29 ;  /* 0x0000121d04005986 */ /* 0x000fe2000c101524 */
[----:B------:R-:W-:Y:S02]  /*13b70*/  F2FP.BF16.F32.PACK_AB R32, RZ, R32 ;  /* 0x00000020ff20723e */ /* 0x000fe400000010ff */
[C---:B------:R-:W-:Y:S01]  /*13b80*/  ISETP.GT.AND P5, PT, R0.reuse, 0x11, P1 ;  /* 0x000000110000780c */ /* 0x040fe20000fa4270 */
[----:B------:R-:W-:Y:S01]  /*13b90*/  @P2 STG.E.U16 desc[UR36][R10.64+0x10], R30 ;  /* 0x0000101e0a002986 */ /* 0x000fe2000c101524 */
[----:B------:R-:W-:Y:S01]  /*13ba0*/  ISETP.GT.AND P2, PT, R0, 0x10, P0 ;  /* 0x000000100000780c */ /* 0x000fe20000744270 */
[----:B------:R-:W-:-:S02]  /*13bb0*/  FMUL R33, R33, R2 ;  /* 0x0000000221217220 */ /* 0x000fc40000400000 */
[----:B------:R-:W-:Y:S01]  /*13bc0*/  @P3 STG.E.U16 desc[UR36][R6.64+0x12], R31 ;  /* 0x0000121f06003986 */ /* 0x000fe2000c101524 */
[----:B------:R-:W-:Y:S01]  /*13bd0*/  ISETP.GT.AND P3, PT, R0, 0x11, P0 ;  /* 0x000000110000780c */ /* 0x000fe20000764270 */
[-C--:B------:R-:W-:Y:S02]  /*13be0*/  FMUL R34, R34, R2.reuse ;  /* 0x0000000222227220 */ /* 0x080fe40000400000 */
[----:B------:R-:W-:Y:S01]  /*13bf0*/  @P4 STG.E.U16 desc[UR36][R4.64+0x20], R32 ;  /* 0x0000202004004986 */ /* 0x000fe2000c101524 */
[----:B------:R-:W-:Y:S01]  /*13c00*/  ISETP.GT.AND P4, PT, R0, 0x18, P1 ;  /* 0x000000180000780c */ /* 0x000fe20000f84270 */
[-C--:B------:R-:W-:Y:S01]  /*13c10*/  FMUL R35, R35, R2.reuse ;  /* 0x0000000223237220 */ /* 0x080fe20000400000 */
[----:B------:R-:W-:Y:S01]  /*13c20*/  FMUL R36, R36, R2 ;  /* 0x0000000224247220 */ /* 0x000fe20000400000 */
[----:B------:R-:W-:Y:S02]  /*13c30*/  F2FP.BF16.F32.PACK_AB R33, RZ, R33 ;  /* 0x00000021ff21723e */ /* 0x000fe400000010ff */
[----:B------:R-:W-:-:S02]  /*13c40*/  F2FP.BF16.F32.PACK_AB R34, RZ, R34 ;  /* 0x00000022ff22723e */ /* 0x000fc400000010ff */
[----:B------:R-:W-:Y:S01]  /*13c50*/  F2FP.BF16.F32.PACK_AB R35, RZ, R35 ;  /* 0x00000023ff23723e */ /* 0x000fe200000010ff */
[----:B------:R-:W-:Y:S01]  /*13c60*/  @P5 STG.E.U16 desc[UR36][R4.64+0x22], R33 ;  /* 0x0000222104005986 */ /* 0x000fe2000c101524 */
[----:B------:R-:W-:Y:S02]  /*13c70*/  F2FP.BF16.F32.PACK_AB R36, RZ, R36 ;  /* 0x00000024ff24723e */ /* 0x000fe400000010ff */
[C---:B------:R-:W-:Y:S01]  /*13c80*/  ISETP.GT.AND P5, PT, R0.reuse, 0x19, P1 ;  /* 0x000000190000780c */ /* 0x040fe20000fa4270 */
[----:B------:R-:W-:Y:S01]  /*13c90*/  @P2 STG.E.U16 desc[UR36][R6.64+0x20], R34 ;  /* 0x0000202206002986 */ /* 0x000fe2000c101524 */
[C---:B------:R-:W-:Y:S01]  /*13ca0*/  ISETP.GT.AND P2, PT, R0.reuse, 0x18, P0 ;  /* 0x000000180000780c */ /* 0x040fe20000744270 */
[-C--:B------:R-:W-:Y:S02]  /*13cb0*/  FMUL R37, R37, R2.reuse ;  /* 0x0000000225257220 */ /* 0x080fe40000400000 */
[----:B------:R-:W-:Y:S01]  /*13cc0*/  @P3 STG.E.U16 desc[UR36][R6.64+0x22], R35 ;  /* 0x0000222306003986 */ /* 0x000fe2000c101524 */
[----:B------:R-:W-:Y:S01]  /*13cd0*/  ISETP.GT.AND P3, PT, R0, 0x19, P0 ;  /* 0x000000190000780c */ /* 0x000fe20000764270 */
[----:B------:R-:W-:-:S02]  /*13ce0*/  FMUL R38, R38, R2 ;  /* 0x0000000226267220 */ /* 0x000fc40000400000 */
[----:B------:R-:W-:Y:S01]  /*13cf0*/  @P4 STG.E.U16 desc[UR36][R4.64+0x30], R36 ;  /* 0x0000302404004986 */ /* 0x000fe2000c101524 */
[----:B------:R-:W-:Y:S01]  /*13d00*/  ISETP.GT.AND P4, PT, R0, 0x20, P1 ;  /* 0x000000200000780c */ /* 0x000fe20000f84270 */
[-C--:B------:R-:W-:Y:S01]  /*13d10*/  FMUL R39, R39, R2.reuse ;  /* 0x0000000227277220 */ /* 0x080fe20000400000 */
[----:B------:R-:W-:Y:S01]  /*13d20*/  FMUL R40, R40, R2 ;  /* 0x0000000228287220 */ /* 0x000fe20000400000 */
[----:B------:R-:W-:Y:S02]  /*13d30*/  F2FP.BF16.F32.PACK_AB R37, RZ, R37 ;  /* 0x00000025ff25723e */ /* 0x000fe400000010ff */
[----:B------:R-:W-:Y:S02]  /*13d40*/  F2FP.BF16.F32.PACK_AB R38, RZ, R38 ;  /* 0x00000026ff26723e */ /* 0x000fe400000010ff */
[----:B------:R-:W-:Y:S01]  /*13d50*/  F2FP.BF16.F32.PACK_AB R39, RZ, R39 ;  /* 0x00000027ff27723e */ /* 0x000fe200000010ff */
[----:B------:R-:W-:Y:S01]  /*13d60*/  @P5 STG.E.U16 desc[UR36][R4.64+0x32], R37 ;  /* 0x0000322504005986 */ /* 0x000fe2000c101524 */
[----:B------:R-:W-:-:S02]  /*13d70*/  F2FP.BF16.F32.PACK_AB R40, RZ, R40 ;  /* 0x00000028ff28723e */ /* 0x000fc400000010ff */
[C---:B------:R-:W-:Y:S01]  /*13d80*/  ISETP.GT.AND P5, PT, R0.reuse, 0x21, P1 ;  /* 0x000000210000780c */ /* 0x040fe20000fa4270 */
[----:B------:R-:W-:Y:S01]  /*13d90*/  @P2 STG.E.U16 desc[UR36][R6.64+0x30], R38 ;  /* 0x0000302606002986 */ /* 0x000fe2000c101524 */
[C---:B------:R-:W-:Y:S01]  /*13da0*/  ISETP.GT.AND P2, PT, R0.reuse, 0x20, P0 ;  /* 0x000000200000780c */ /* 0x040fe20000744270 */
[-C--:B------:R-:W-:Y:S02]  /*13db0*/  FMUL R41, R41, R2.reuse ;  /* 0x0000000229297220 */ /* 0x080fe40000400000 */
[----:B------:R-:W-:Y:S01]  /*13dc0*/  @P3 STG.E.U16 desc[UR36][R6.64+0x32], R39 ;  /* 0x0000322706003986 */ /* 0x000fe2000c101524 */
[----:B------:R-:W-:Y:S01]  /*13dd0*/  ISETP.GT.AND P3, PT, R0, 0x21, P0 ;  /* 0x000000210000780c */ /* 0x000fe20000764270 */
[-C--:B------:R-:W-:Y:S02]  /*13de0*/  FMUL R42, R42, R2.reuse ;  /* 0x000000022a2a7220 */ /* 0x080fe40000400000 */
[----:B------:R-:W-:Y:S01]  /*13df0*/  @P4 STG.E.U16 desc[UR36][R4.64+0x40], R40 ;  /* 0x0000402804004986 */ /* 0x000fe2000c101524 */
[----:B------:R-:W-:Y:S01]  /*13e00*/  ISETP.GT.AND P4, PT, R0, 0x28, P1 ;  /* 0x000000280000780c */ /* 0x000fe20000f84270 */
[-C--:B------:R-:W-:Y:S01]  /*13e10*/  FMUL R43, R43, R2.reuse ;  /* 0x000000022b2b7220 */ /* 0x080fe20000400000 */
[----:B------:R-:W-:Y:S01]  /*13e20*/  FMUL R44, R44, R2 ;  /* 0x000000022c2c7220 */ /* 0x000fe20000400000 */
[----:B------:R-:W-:-:S02]  /*13e30*/  F2FP.BF16.F32.PACK_AB R41, RZ, R41 ;  /* 0x00000029ff29723e */ /* 0x000fc400000010ff */
[----:B------:R-:W-:Y:S02]  /*13e40*/  F2FP.BF16.F32.PACK_AB R42, RZ, R42 ;  /* 0x0000002aff2a723e */ /* 0x000fe400000010ff */
        /* <DEDUP_REMOVED lines=357> */
[----:B------:R-:W-:Y:S01]  /*154a0*/  ISETP.GT.AND P2, PT, R0, 0xd8, P0 ;  /* 0x000000d80000780c */ /* 0x000fe20000744270 */
[-C--:B------:R-:W-:Y:S02]  /*154b0*/  FMUL R133, R133, R2.reuse ;  /* 0x0000000285857220 */ /* 0x080fe40000400000 */
[----:B------:R-:W-:Y:S01]  /*154c0*/  @P3 STG.E.U16 desc[UR36][R6.64+0x1a2], R131 ;  /* 0x0001a28306003986 */ /* 0x000fe2000c101524 */
[----:B------:R-:W-:-:S03]  /*154d0*/  FMUL R134, R134, R2 ;  /* 0x0000000286867220 */ /* 0x000fc60000400000 */
[----:B------:R-:W-:Y:S01]  /*154e0*/  @P4 STG.E.U16 desc[UR36][R4.64+0x1b0], R132 ;  /* 0x0001b08404004986 */ /* 0x000fe2000c101524 */
[C---:B------:R-:W-:Y:S01]  /*154f0*/  ISETP.GT.AND P4, PT, R0.reuse, 0xd9, P0 ;  /* 0x000000d90000780c */ /* 0x040fe20000784270 */
[----:B------:R-:W-:Y:S01]  /*15500*/  FMUL R135, R135, R2 ;  /* 0x0000000287877220 */ /* 0x000fe20000400000 */
[----:B------:R-:W-:Y:S02]  /*15510*/  F2FP.BF16.F32.PACK_AB R133, RZ, R133 ;  /* 0x00000085ff85723e */ /* 0x000fe400000010ff */
[----:B------:R-:W-:Y:S02]  /*15520*/  F2FP.BF16.F32.PACK_AB R134, RZ, R134 ;  /* 0x00000086ff86723e */ /* 0x000fe400000010ff */
[----:B------:R-:W-:Y:S01]  /*15530*/  F2FP.BF16.F32.PACK_AB R135, RZ, R135 ;  /* 0x00000087ff87723e */ /* 0x000fe200000010ff */
[----:B------:R-:W-:Y:S01]  /*15540*/  @P5 STG.E.U16 desc[UR36][R4.64+0x1b2], R133 ;  /* 0x0001b28504005986 */ /* 0x000fe2000c101524 */
[----:B------:R-:W-:-:S03]  /*15550*/  ISETP.GT.AND P5, PT, R0, 0xe0, P1 ;  /* 0x000000e00000780c */ /* 0x000fc60000fa4270 */
[----:B------:R-:W-:Y:S01]  /*15560*/  @P2 STG.E.U16 desc[UR36][R6.64+0x1b0], R134 ;  /* 0x0001b08606002986 */ /* 0x000fe2000c101524 */
[----:B------:R-:W-:Y:S01]  /*15570*/  ISETP.GT.AND P2, PT, R0, 0xe1, P1 ;  /* 0x000000e10000780c */ /* 0x000fe20000f44270 */
[-C--:B------:R-:W-:Y:S01]  /*15580*/  FMUL R136, R136, R2.reuse ;  /* 0x0000000288887220 */ /* 0x080fe20000400000 */
[C---:B------:R-:W-:Y:S01]  /*15590*/  ISETP.GT.AND P3, PT, R0.reuse, 0xe0, P0 ;  /* 0x000000e00000780c */ /* 0x040fe20000764270 */
[----:B------:R-:W-:Y:S01]  /*155a0*/  @P4 STG.E.U16 desc[UR36][R6.64+0x1b2], R135 ;  /* 0x0001b28706004986 */ /* 0x000fe2000c101524 */
[-C--:B------:R-:W-:Y:S01]  /*155b0*/  FMUL R137, R137, R2.reuse ;  /* 0x0000000289897220 */ /* 0x080fe20000400000 */
[----:B------:R-:W-:Y:S01]  /*155c0*/  ISETP.GT.AND P4, PT, R0, 0xe1, P0 ;  /* 0x000000e10000780c */ /* 0x000fe20000784270 */
[-C--:B------:R-:W-:Y:S01]  /*155d0*/  FMUL R138, R138, R2.reuse ;  /* 0x000000028a8a7220 */ /* 0x080fe20000400000 */
[----:B------:R-:W-:Y:S01]  /*155e0*/  FMUL R139, R139, R2 ;  /* 0x000000028b8b7220 */ /* 0x000fe20000400000 */
[----:B------:R-:W-:Y:S02]  /*155f0*/  F2FP.BF16.F32.PACK_AB R136, RZ, R136 ;  /* 0x00000088ff88723e */ /* 0x000fe400000010ff */
[----:B------:R-:W-:-:S02]  /*15600*/  F2FP.BF16.F32.PACK_AB R137, RZ, R137 ;  /* 0x00000089ff89723e */ /* 0x000fc400000010ff */
[----:B------:R-:W-:Y:S02]  /*15610*/  F2FP.BF16.F32.PACK_AB R138, RZ, R138 ;  /* 0x0000008aff8a723e */ /* 0x000fe400000010ff */
[----:B------:R-:W-:Y:S01]  /*15620*/  F2FP.BF16.F32.PACK_AB R139, RZ, R139 ;  /* 0x0000008bff8b723e */ /* 0x000fe200000010ff */
[----:B------:R-:W-:Y:S01]  /*15630*/  @P5 STG.E.U16 desc[UR36][R4.64+0x1c0], R136 ;  /* 0x0001c08804005986 */ /* 0x000fe2000c101524 */
[----:B------:R-:W-:-:S03]  /*15640*/  ISETP.GT.AND P5, PT, R0, 0xe9, P1 ;  /* 0x000000e90000780c */ /* 0x000fc60000fa4270 */
[----:B------:R-:W-:Y:S01]  /*15650*/  @P2 STG.E.U16 desc[UR36][R4.64+0x1c2], R137 ;  /* 0x0001c28904002986 */ /* 0x000fe2000c101524 */
[C---:B------:R-:W-:Y:S02]  /*15660*/  ISETP.GT.AND P2, PT, R0.reuse, 0xe8, P1 ;  /* 0x000000e80000780c */ /* 0x040fe40000f44270 */
[C---:B------:R-:W-:Y:S01]  /*15670*/  ISETP.GT.AND P6, PT, R0.reuse, 0xe8, P0 ;  /* 0x000000e80000780c */ /* 0x040fe200007c4270 */
[----:B------:R-:W-:Y:S01]  /*15680*/  @P3 STG.E.U16 desc[UR36][R6.64+0x1c0], R138 ;  /* 0x0001c08a06003986 */ /* 0x000fe2000c101524 */
[----:B------:R-:W-:Y:S01]  /*15690*/  ISETP.GT.AND P3, PT, R0, 0xe9, P0 ;  /* 0x000000e90000780c */ /* 0x000fe20000764270 */
[-C--:B------:R-:W-:Y:S01]  /*156a0*/  FMUL R140, R140, R2.reuse ;  /* 0x000000028c8c7220 */ /* 0x080fe20000400000 */
[-C--:B------:R-:W-:Y:S01]  /*156b0*/  FMUL R141, R141, R2.reuse ;  /* 0x000000028d8d7220 */ /* 0x080fe20000400000 */
[----:B------:R-:W-:Y:S01]  /*156c0*/  @P4 STG.E.U16 desc[UR36][R6.64+0x1c2], R139 ;  /* 0x0001c28b06004986 */ /* 0x000fe2000c101524 */
[----:B------:R-:W-:Y:S01]  /*156d0*/  ISETP.GT.AND P4, PT, R0, 0xf0, P1 ;  /* 0x000000f00000780c */ /* 0x000fe20000f84270 */
[-C--:B------:R-:W-:Y:S01]  /*156e0*/  FMUL R142, R142, R2.reuse ;  /* 0x000000028e8e7220 */ /* 0x080fe20000400000 */
[-C--:B------:R-:W-:Y:S01]  /*156f0*/  FMUL R143, R143, R2.reuse ;  /* 0x000000028f8f7220 */ /* 0x080fe20000400000 */
[----:B------:R-:W-:Y:S01]  /*15700*/  FMUL R144, R144, R2 ;  /* 0x0000000290907220 */ /* 0x000fe20000400000 */
[----:B------:R-:W-:-:S02]  /*15710*/  F2FP.BF16.F32.PACK_AB R140, RZ, R140 ;  /* 0x0000008cff8c723e */ /* 0x000fc400000010ff */
[----:B------:R-:W-:Y:S02]  /*15720*/  F2FP.BF16.F32.PACK_AB R141, RZ, R141 ;  /* 0x0000008dff8d723e */ /* 0x000fe400000010ff */
[----:B------:R-:W-:Y:S02]  /*15730*/  F2FP.BF16.F32.PACK_AB R142, RZ, R142 ;  /* 0x0000008eff8e723e */ /* 0x000fe400000010ff */
[----:B------:R-:W-:Y:S02]  /*15740*/  F2FP.BF16.F32.PACK_AB R143, RZ, R143 ;  /* 0x0000008fff8f723e */ /* 0x000fe400000010ff */
[----:B------:R-:W-:Y:S01]  /*15750*/  F2FP.BF16.F32.PACK_AB R144, RZ, R144 ;  /* 0x00000090ff90723e */ /* 0x000fe200000010ff */
[----:B------:R-:W-:Y:S01]  /*15760*/  @P2 STG.E.U16 desc[UR36][R4.64+0x1d0], R140 ;  /* 0x0001d08c04002986 */ /* 0x000fe2000c101524 */
[----:B------:R-:W-:-:S03]  /*15770*/  ISETP.GT.AND P2, PT, R0, 0xf1, P1 ;  /* 0x000000f10000780c */ /* 0x000fc60000f44270 */
[----:B------:R-:W-:Y:S01]  /*15780*/  @P5 STG.E.U16 desc[UR36][R4.64+0x1d2], R141 ;  /* 0x0001d28d04005986 */ /* 0x000fe2000c101524 */
[----:B------:R-:W-:-:S03]  /*15790*/  ISETP.GT.AND P5, PT, R0, 0xf0, P0 ;  /* 0x000000f00000780c */ /* 0x000fc600007a4270 */
[----:B------:R-:W-:Y:S01]  /*157a0*/  @P6 STG.E.U16 desc[UR36][R6.64+0x1d0], R142 ;  /* 0x0001d08e06006986 */ /* 0x000fe2000c101524 */
[----:B------:R-:W-:-:S03]  /*157b0*/  FMUL R145, R145, R2 ;  /* 0x0000000291917220 */ /* 0x000fc60000400000 */
[----:B------:R-:W-:Y:S01]  /*157c0*/  @P3 STG.E.U16 desc[UR36][R6.64+0x1d2], R143 ;  /* 0x0001d28f06003986 */ /* 0x000fe2000c101524 */
[----:B------:R-:W-:-:S03]  /*157d0*/  ISETP.GT.AND P3, PT, R0, 0xf8, P1 ;  /* 0x000000f80000780c */ /* 0x000fc60000f64270 */
[----:B------:R-:W-:Y:S01]  /*157e0*/  @P4 STG.E.U16 desc[UR36][R4.64+0x1e0], R144 ;  /* 0x0001e09004004986 */ /* 0x000fe2000c101524 */
[----:B------:R-:W-:Y:S01]  /*157f0*/  ISETP.GT.AND P4, PT, R0, 0xf1, P0 ;  /* 0x000000f10000780c */ /* 0x000fe20000784270 */
[-C--:B------:R-:W-:Y:S01]  /*15800*/  FMUL R146, R146, R2.reuse ;  /* 0x0000000292927220 */ /* 0x080fe20000400000 */
[C---:B------:R-:W-:Y:S01]  /*15810*/  ISETP.GT.AND P1, PT, R0.reuse, 0xf9, P1 ;  /* 0x000000f90000780c */ /* 0x040fe20000f24270 */
[-C--:B------:R-:W-:Y:S01]  /*15820*/  FMUL R147, R147, R2.reuse ;  /* 0x0000000293937220 */ /* 0x080fe20000400000 */
[----:B------:R-:W-:Y:S01]  /*15830*/  ISETP.GT.AND P6, PT, R0, 0xf8, P0 ;  /* 0x000000f80000780c */ /* 0x000fe200007c4270 */
[-C--:B------:R-:W-:Y:S01]  /*15840*/  FMUL R148, R148, R2.reuse ;  /* 0x0000000294947220 */ /* 0x080fe20000400000 */
[----:B------:R-:W-:Y:S01]  /*15850*/  FMUL R149, R149, R2 ;  /* 0x0000000295957220 */ /* 0x000fe20000400000 */
[----:B------:R-:W-:Y:S02]  /*15860*/  F2FP.BF16.F32.PACK_AB R145, RZ, R145 ;  /* 0x00000091ff91723e */ /* 0x000fe400000010ff */
[----:B------:R-:W-:-:S02]  /*15870*/  F2FP.BF16.F32.PACK_AB R146, RZ, R146 ;  /* 0x00000092ff92723e */ /* 0x000fc400000010ff */
[----:B------:R-:W-:Y:S02]  /*15880*/  ISETP.GT.AND P0, PT, R0, 0xf9, P0 ;  /* 0x000000f90000780c */ /* 0x000fe40000704270 */
[----:B------:R-:W-:Y:S01]  /*15890*/  F2FP.BF16.F32.PACK_AB R147, RZ, R147 ;  /* 0x00000093ff93723e */ /* 0x000fe200000010ff */
[----:B------:R-:W-:Y:S01]  /*158a0*/  FMUL R150, R150, R2 ;  /* 0x0000000296967220 */ /* 0x000fe20000400000 */
[----:B------:R-:W-:Y:S02]  /*158b0*/  F2FP.BF16.F32.PACK_AB R148, RZ, R148 ;  /* 0x00000094ff94723e */ /* 0x000fe400000010ff */
[----:B------:R-:W-:Y:S01]  /*158c0*/  F2FP.BF16.F32.PACK_AB R149, RZ, R149 ;  /* 0x00000095ff95723e */ /* 0x000fe200000010ff */
[----:B------:R-:W-:Y:S01]  /*158d0*/  FMUL R151, R151, R2 ;  /* 0x0000000297977220 */ /* 0x000fe20000400000 */
[----:B------:R-:W-:Y:S01]  /*158e0*/  @P2 STG.E.U16 desc[UR36][R4.64+0x1e2], R145 ;  /* 0x0001e29104002986 */ /* 0x000fe2000c101524 */
[----:B------:R-:W-:-:S03]  /*158f0*/  F2FP.BF16.F32.PACK_AB R150, RZ, R150 ;  /* 0x00000096ff96723e */ /* 0x000fc600000010ff */
[----:B------:R-:W-:Y:S01]  /*15900*/  @P5 STG.E.U16 desc[UR36][R6.64+0x1e0], R146 ;  /* 0x0001e09206005986 */ /* 0x000fe2000c101524 */
[----:B------:R-:W-:-:S03]  /*15910*/  F2FP.BF16.F32.PACK_AB R151, RZ, R151 ;  /* 0x00000097ff97723e */ /* 0x000fc600000010ff */
[----:B------:R-:W-:Y:S04]  /*15920*/  @P4 STG.E.U16 desc[UR36][R6.64+0x1e2], R147 ;  /* 0x0001e29306004986 */ /* 0x000fe8000c101524 */
[----:B------:R-:W-:Y:S04]  /*15930*/  @P3 STG.E.U16 desc[UR36][R4.64+0x1f0], R148 ;  /* 0x0001f09404003986 */ /* 0x000fe8000c101524 */
[----:B------:R0:W-:Y:S02]  /*15940*/  @P1 STG.E.U16 desc[UR36][R4.64+0x1f2], R149 ;  /* 0x0001f29504001986 */ /* 0x0001e4000c101524 */
[----:B0-----:R-:W-:Y:S01]  /*15950*/  @P6 MOV R4, R6 ;  /* 0x0000000600046202 */ /* 0x001fe20000000f00 */
[----:B------:R-:W-:-:S05]  /*15960*/  @P6 IMAD.MOV.U32 R5, RZ, RZ, R7 ;  /* 0x000000ffff056224 */ /* 0x000fca00078e0007 */
[----:B------:R0:W-:Y:S04]  /*15970*/  @P6 STG.E.U16 desc[UR36][R4.64+0x1f0], R150 ;  /* 0x0001f09604006986 */ /* 0x0001e8000c101524 */
[----:B------:R0:W-:Y:S02]  /*15980*/  @P0 STG.E.U16 desc[UR36][R6.64+0x1f2], R151 ;  /* 0x0001f29706000986 */ /* 0x0001e4000c101524 */
.L_x_542:
[----:B------:R-:W-:Y:S05]  /*15990*/  BSYNC B0 ;  /* 0x0000000000007941 */ /* 0x000fea0003800000 */
.L_x_34:
[----:B0-----:R-:W2:Y:S04]  /*159a0*/  LDL.LU R5, [R1+0x200] ;  /* 0x0002000001057983 */ /* 0x001ea80000300800 */
[----:B------:R-:W2:Y:S01]  /*159b0*/  LDL.LU R4, [R1+0x204] ;  /* 0x0002040001047983 */ /* 0x000ea20000300800 */
[----:B------:R-:W-:Y:S01]  /*159c0*/  ULDC UR4, c[0x0][0xc] ;  /* 0x0000030000047ab9 */ /* 0x000fe20000000800 */
[----:B------:R-:W-:Y:S01]  /*159d0*/  ULDC UR5, c[0x0][0x10] ;  /* 0x0000040000057ab9 */ /* 0x000fe20000000800 */
[----:B-----5:R-:W2:Y:S01]  /*159e0*/  LDC R3, c[0x0][0x14] ;  /* 0x00000500ff037b82 */ /* 0x020ea20000000800 */
[----:B------:R-:W-:Y:S01]  /*159f0*/  UIMAD.WIDE.U32 UR4, UR4, UR5, URZ ;  /* 0x00000005040472a5 */ /* 0x000fe2000f8e003f */
[----:B----4-:R-:W-:Y:S01]  /*15a00*/  PRMT R0, RZ, 0x7610, R0 ;  /* 0x00007610ff007816 */ /* 0x010fe20000000000 */
[----:B------:R-:W-:Y:S01]  /*15a10*/  UMOV UR42, 0xffffffff ;  /* 0xffffffff002a7882 */ /* 0x000fe20000000000 */
[----:B------:R-:W-:-:S03]  /*15a20*/  UMOV UR43, 0xffffffff ;  /* 0xffffffff002b7882 */ /* 0x000fc60000000000 */
[----:B--2---:R-:W-:-:S04]  /*15a30*/  IMAD.WIDE.U32 R4, R3, UR4, R4 ;  /* 0x0000000403047c25 */ /* 0x004fc8000f8e0004 */
[----:B------:R-:W-:Y:S01]  /*15a40*/  IMAD R3, R3, UR5, RZ ;  /* 0x0000000503037c24 */ /* 0x000fe2000f8e02ff */
[----:B------:R-:W-:Y:S01]  /*15a50*/  ULDC.64 UR4, c[0x0][0x650] ;  /* 0x0001940000047ab9 */ /* 0x000fe20000000a00 */
[----:B------:R-:W-:Y:S01]  /*15a60*/  IMAD.MOV.U32 R7, RZ, RZ, R4 ;  /* 0x000000ffff077224 */ /* 0x000fe200078e0004 */
[----:B------:R-:W-:Y:S01]  /*15a70*/  ISETP.GE.U32.AND P0, PT, R4, UR4, PT ;  /* 0x0000000404007c0c */ /* 0x000fe2000bf06070 */
[----:B------:R-:W-:-:S05]  /*15a80*/  IMAD.IADD R6, R5, 0x1, R3 ;  /* 0x0000000105067824 */ /* 0x000fca00078e0203 */
[----:B------:R0:W-:Y:S01]  /*15a90*/  STL [R1+0x200], R6 ;  /* 0x0002000601007387 */ /* 0x0001e20000100800 */
[----:B------:R-:W-:-:S03]  /*15aa0*/  ISETP.GE.U32.AND.EX P0, PT, R6, UR5, PT, P0 ;  /* 0x0000000506007c0c */ /* 0x000fc6000bf06100 */
[----:B------:R0:W-:Y:S10]  /*15ab0*/  STL [R1+0x204], R7 ;  /* 0x0002040701007387 */ /* 0x0001f40000100800 */
[----:B0-----:R-:W-:Y:S05]  /*15ac0*/  @P0 BRA `(.L_x_543) ;  /* 0x0000000400880947 */ /* 0x001fea0003800000 */
[----:B------:R-:W0:Y:S01]  /*15ad0*/  S2UR UR6, SR_CTAID.X ;  /* 0x00000000000679c3 */ /* 0x000e220000002500 */
[----:B------:R-:W-:Y:S01]  /*15ae0*/  ULDC.64 UR12, c[0x0][0x628] ;  /* 0x00018a00000c7ab9 */ /* 0x000fe20000000a00 */
[----:B------:R-:W-:Y:S01]  /*15af0*/  ULDC UR4, c[0x0][0x150] ;  /* 0x0000540000047ab9 */ /* 0x000fe20000000800 */
[----:B------:R-:W-:Y:S01]  /*15b00*/  ISETP.NE.U32.AND P0, PT, RZ, UR12, PT ;  /* 0x0000000cff007c0c */ /* 0x000fe2000bf05070 */
[----:B------:R-:W-:Y:S01]  /*15b10*/  ULDC UR15, c[0x0][0x630] ;  /* 0x00018c00000f7ab9 */ /* 0x000fe20000000800 */
[C---:B------:R-:W-:Y:S01]  /*15b20*/  R2UR UR16, R7.reuse ;  /* 0x00000000071072ca */ /* 0x040fe200000e0000 */
[----:B------:R-:W-:Y:S01]  /*15b30*/  ULDC UR19, c[0x0][0x154] ;  /* 0x0000550000137ab9 */ /* 0x000fe20000000800 */
[----:B------:R-:W-:Y:S01]  /*15b40*/  ISETP.NE.AND.EX P0, PT, RZ, UR13, PT, P0 ;  /* 0x0000000dff007c0c */ /* 0x000fe2000bf05300 */
[----:B------:R-:W2:Y:S01]  /*15b50*/  S2UR UR18, SR_CTAID.Y ;  /* 0x00000000001279c3 */ /* 0x000ea20000002600 */
[----:B------:R-:W-:Y:S02]  /*15b60*/  R2UR UR17, R6 ;  /* 0x00000000061172ca */ /* 0x000fe400000e0000 */
[----:B------:R-:W-:-:S02]  /*15b70*/  R2UR UR10, R7 ;  /* 0x00000000070a72ca */ /* 0x000fc400000e0000 */
[----:B------:R-:W-:Y:S02]  /*15b80*/  R2UR UR11, R6 ;  /* 0x00000000060b72ca */ /* 0x000fe400000e0000 */
[----:B0-----:R-:W-:-:S05]  /*15b90*/  I2FP.F32.U32 R0, UR6 ;  /* 0x0000000600007c45 */ /* 0x001fca0008201000 */
[----:B------:R-:W-:-:S04]  /*15ba0*/  FMUL R0, R0, UR4 ;  /* 0x0000000400007c20 */ /* 0x000fc80008400000 */
[----:B------:R0:W4:Y:S01]  /*15bb0*/  F2I.U32.TRUNC.NTZ R3, R0 ;  /* 0x0000000000037305 */ /* 0x000122000020f000 */
[----:B--2---:R-:W-:Y:S05]  /*15bc0*/  @!P0 BRA `(.L_x_544) ;  /* 0x0000000000308947 */ /* 0x004fea0003800000 */
        /* <DEDUP_REMOVED lines=12> */
.L_x_544:
[----:B------:R-:W-:Y:S01]  /*15c90*/  USHF.R.U64 UR43, UR10, UR15, UR11 ;  /* 0x0000000f0a2b7299 */ /* 0x000fe2000800120b */
[----:B0-----:R-:W-:Y:S01]  /*15ca0*/  I2FP.F32.U32 R0, UR18 ;  /* 0x0000001200007c45 */ /* 0x001fe20008201000 */
[----:B------:R-:W-:Y:S02]  /*15cb0*/  USHF.R.U32.HI UR4, URZ, UR15, UR11 ;  /* 0x0000000f3f047299 */ /* 0x000fe4000801160b */
[----:B------:R-:W-:Y:S02]  /*15cc0*/  UIADD3 UR10, UP0, URZ, -UR43, URZ ;  /* 0x8000002b3f0a7290 */ /* 0x000fe4000ff1e03f */
[----:B------:R-:W-:Y:S01]  /*15cd0*/  FMUL R0, R0, UR19 ;  /* 0x0000001300007c20 */ /* 0x000fe20008400000 */
[----:B------:R-:W-:Y:S01]  /*15ce0*/  ULDC.64 UR12, c[0x0][0x620] ;  /* 0x00018800000c7ab9 */ /* 0x000fe20000000a00 */
[----:B------:R-:W-:Y:S01]  /*15cf0*/  UIADD3.X UR4, URZ, ~UR4, URZ, UP0, !UPT ;  /* 0x800000043f047290 */ /* 0x000fe200087fe43f */
[----:B------:R-:W-:Y:S01]  /*15d00*/  UMOV UR8, UR16 ;  /* 0x0000001000087c82 */ /* 0x000fe20008000000 */
[----:B------:R-:W-:-:S02]  /*15d10*/  UMOV UR9, UR17 ;  /* 0x0000001100097c82 */ /* 0x000fc40008000000 */
[----:B------:R-:W-:Y:S01]  /*15d20*/  UIMAD UR4, UR4, UR12, URZ ;  /* 0x0000000c040472a4 */ /* 0x000fe2000f8e023f */
[----:B------:R-:W0:Y:S01]  /*15d30*/  F2I.U32.TRUNC.NTZ R0, R0 ;  /* 0x0000000000007305 */ /* 0x000e22000020f000 */
[----:B------:R-:W-:Y:S01]  /*15d40*/  UIMAD.WIDE.U32 UR8, UR10, UR12, UR8 ;  /* 0x0000000c0a0872a5 */ /* 0x000fe2000f8e0008 */
[----:B----4-:R-:W-:Y:S01]  /*15d50*/  R2UR UR12, R3 ;  /* 0x00000000030c72ca */ /* 0x010fe200000e0000 */
[----:B------:R-:W-:Y:S01]  /*15d60*/  UIMAD UR10, UR10, UR13, UR4 ;  /* 0x0000000d0a0a72a4 */ /* 0x000fe2000f8e0204 */
[----:B------:R-:W-:Y:S01]  /*15d70*/  ULDC UR11, c[0x0][0x618] ;  /* 0x00018600000b7ab9 */ /* 0x000fe20000000800 */
[----:B------:R-:W-:Y:S02]  /*15d80*/  ULDC UR21, c[0x0][0x658] ;  /* 0x0001960000157ab9 */ /* 0x000fe40000000800 */
[----:B------:R-:W-:Y:S01]  /*15d90*/  UIADD3 UR9, UR9, UR10, URZ ;  /* 0x0000000a09097290 */ /* 0x000fe2000fffe03f */
[----:B------:R-:W-:Y:S01]  /*15da0*/  UMOV UR15, 0xffffffff ;  /* 0xffffffff000f7882 */ /* 0x000fe20000000000 */
[----:B------:R-:W-:Y:S01]  /*15db0*/  ULDC.64 UR4, c[0x0][0x640] ;  /* 0x0001900000047ab9 */ /* 0x000fe20000000a00 */
[----:B------:R-:W-:Y:S01]  /*15dc0*/  USHF.L.U32 UR15, UR15, UR21, URZ ;  /* 0x000000150f0f7299 */ /* 0x000fe2000800063f */
[----:B------:R-:W-:Y:S01]  /*15dd0*/  ISETP.NE.U32.AND P0, PT, RZ, UR4, PT ;  /* 0x00000004ff007c0c */ /* 0x000fe2000bf05070 */
[----:B------:R-:W-:-:S02]  /*15de0*/  USHF.R.U64 UR16, UR8, UR11, UR9 ;  /* 0x0000000b08107299 */ /* 0x000fc40008001209 */
[----:B------:R-:W-:Y:S01]  /*15df0*/  USHF.R.U32.HI UR8, URZ, UR11, UR9 ;  /* 0x0000000b3f087299 */ /* 0x000fe20008011609 */
[----:B0-----:R-:W-:Y:S01]  /*15e00*/  R2UR UR14, R0 ;  /* 0x00000000000e72ca */ /* 0x001fe200000e0000 */
[----:B------:R-:W-:Y:S01]  /*15e10*/  ULDC UR17, c[0x0][0x608] ;  /* 0x0001820000117ab9 */ /* 0x000fe20000000800 */
[----:B------:R-:W-:Y:S01]  /*15e20*/  ULOP3.LUT UR41, URZ, UR15, URZ, 0x33, !UPT ;  /* 0x0000000f3f297292 */ /* 0x000fe2000f8e333f */
[----:B------:R-:W-:Y:S01]  /*15e30*/  ISETP.NE.AND.EX P0, PT, RZ, UR5, PT, P0 ;  /* 0x00000005ff007c0c */ /* 0x000fe2000bf05300 */
[----:B------:R-:W-:Y:S02]  /*15e40*/  USHF.R.U64 UR15, UR16, UR17, UR8 ;  /* 0x00000011100f7299 */ /* 0x000fe40008001208 */
[----:B------:R-:W-:Y:S02]  /*15e50*/  USHF.R.U32.HI UR8, URZ, UR17, UR8 ;  /* 0x000000113f087299 */ /* 0x000fe40008011608 */
[----:B------:R-:W-:Y:S02]  /*15e60*/  UIADD3 UR12, -UR12, URZ, URZ ;  /* 0x0000003f0c0c7290 */ /* 0x000fe4000fffe13f */
[----:B------:R-:W-:Y:S01]  /*15e70*/  USHF.R.U64 UR17, UR15, UR21, UR8 ;  /* 0x000000150f117299 */ /* 0x000fe20008001208 */
[----:B------:R-:W-:Y:S01]  /*15e80*/  UMOV UR19, 0x1 ;  /* 0x0000000100137882 */ /* 0x000fe20000000000 */
[----:B------:R-:W-:Y:S01]  /*15e90*/  ULDC UR13, c[0x0][0x144] ;  /* 0x00005100000d7ab9 */ /* 0x000fe20000000800 */
[----:B------:R-:W-:Y:S01]  /*15ea0*/  ULDC UR7, c[0x0][0x600] ;  /* 0x0001800000077ab9 */ /* 0x000fe20000000800 */
[----:B------:R-:W-:-:S02]  /*15eb0*/  USHF.L.U32 UR24, UR19, UR21, URZ ;  /* 0x0000001513187299 */ /* 0x000fc4000800063f */
[----:B------:R-:W-:Y:S02]  /*15ec0*/  USHF.R.U32.HI UR8, URZ, UR21, UR8 ;  /* 0x000000153f087299 */ /* 0x000fe40008011608 */
[----:B------:R-:W-:Y:S02]  /*15ed0*/  UIMAD UR21, UR13, UR12, UR6 ;  /* 0x0000000c0d1572a4 */ /* 0x000fe4000f8e0206 */
[----:B------:R-:W-:Y:S02]  /*15ee0*/  UIADD3 UR20, UR7, -0x1, URZ ;  /* 0xffffffff07147890 */ /* 0x000fe4000fffe03f */
[----:B------:R-:W-:Y:S01]  /*15ef0*/  UIADD3 UR19, -UR14, URZ, URZ ;  /* 0x0000003f0e137290 */ /* 0x000fe2000fffe13f */
[----:B------:R-:W-:Y:S01]  /*15f00*/  ULDC UR25, c[0x0][0x148] ;  /* 0x0000520000197ab9 */ /* 0x000fe20000000800 */
[----:B------:R-:W-:Y:S01]  /*15f10*/  ULDC UR22, c[0x0][0x648] ;  /* 0x0001920000167ab9 */ /* 0x000fe20000000800 */
[----:B------:R-:W-:Y:S01]  /*15f20*/  ULDC UR23, c[0x0][0x638] ;  /* 0x00018e0000177ab9 */ /* 0x000fe20000000800 */
        /* <DEDUP_REMOVED lines=14> */
.L_x_545:
[----:B------:R-:W-:Y:S01]  /*16010*/  UISETP.NE.AND UP0, UPT, UR45, URZ, UPT ;  /* 0x0000003f2d00728c */ /* 0x000fe2000bf05270 */
[----:B------:R-:W-:Y:S01]  /*16020*/  IMAD.MOV.U32 R0, RZ, RZ, 0x1 ;  /* 0x00000001ff007424 */ /* 0x000fe200078e00ff */
[----:B------:R-:W-:Y:S02]  /*16030*/  USHF.R.U64 UR4, UR6, UR22, UR8 ;  /* 0x0000001606047299 */ /* 0x000fe40008001208 */
[----:B------:R-:W-:Y:S02]  /*16040*/  ULOP3.LUT UR41, UR15, UR41, URZ, 0xc0, !UPT ;  /* 0x000000290f297292 */ /* 0x000fe4000f8ec03f */
[----:B------:R-:W-:Y:S02]  /*16050*/  UIADD3 UR5, -UR4, URZ, URZ ;  /* 0x0000003f04057290 */ /* 0x000fe4000fffe13f */
[----:B------:R-:W-:Y:S02]  /*16060*/  UIMAD UR41, UR24, UR4, UR41 ;  /* 0x00000004182972a4 */ /* 0x000fe4000f8e0229 */
[----:B------:R-:W-:-:S02]  /*16070*/  ULOP3.LUT UR16, UR16, UR20, URZ, 0xc0, !UPT ;  /* 0x0000001410107292 */ /* 0x000fc4000f8ec03f */
[----:B------:R-:W-:Y:S02]  /*16080*/  @UP0 UIMAD UR21, UR25, UR19, UR18 ;  /* 0x00000013191502a4 */ /* 0x000fe4000f8e0212 */
[----:B------:R-:W-:-:S03]  /*16090*/  UIMAD UR4, UR5, UR23, UR17 ;  /* 0x00000017050472a4 */ /* 0x000fc6000f8e0211 */
[----:B------:R-:W-:Y:S01]  /*160a0*/  ULDC UR5, c[0x0][0x610] ;  /* 0x0001840000057ab9 */ /* 0x000fe20000000800 */
[----:B------:R-:W-:Y:S02]  /*160b0*/  UIMAD UR4, UR4, UR7, UR16 ;  /* 0x00000007040472a4 */ /* 0x000fe4000f8e0210 */
[----:B------:R-:W-:-:S04]  /*160c0*/  UIMAD UR41, UR41, UR5, UR21 ;  /* 0x00000005292972a4 */ /* 0x000fc8000f8e0215 */
[----:B------:R-:W-:Y:S02]  /*160d0*/  USEL UR42, UR4, UR41, !UP0 ;  /* 0x00000029042a7287 */ /* 0x000fe4000c000000 */
[----:B------:R-:W-:-:S12]  /*160e0*/  USEL UR41, UR41, UR4, !UP0 ;  /* 0x0000000429297287 */ /* 0x000fd8000c000000 */
.L_x_543:
[----:B------:R-:W-:-:S13]  /*160f0*/  LOP3.LUT P0, RZ, R0, 0xff, RZ, 0xc0, !PT ;  /* 0x000000ff00ff7812 */ /* 0x000fda000780c0ff */
[----:B------:R-:W-:Y:S05]  /*16100*/  @P0 BRA `(.L_x_546) ;  /* 0xfffffeb000a00947 */ /* 0x000fea000383ffff */
[----:B------:R-:W-:Y:S05]  /*16110*/  EXIT ;  /* 0x000000000000794d */ /* 0x000fea0003800000 */
.L_x_7:
[----:B------:R-:W2:Y:S01]  /*16120*/  LDL R5, [R1+0x204] ;  /* 0x0002040001057983 */ /* 0x000ea20000100800 */
[----:B------:R-:W-:-:S03]  /*16130*/  ULDC.64 UR4, c[0x0][0x650] ;  /* 0x0001940000047ab9 */ /* 0x000fc60000000a00 */
[----:B------:R-:W3:Y:S01]  /*16140*/  LDL R2, [R1+0x200] ;  /* 0x0002000001027983 */ /* 0x000ee20000100800 */
[----:B------:R-:W-:Y:S01]  /*16150*/  PRMT R0, RZ, 0x7610, R0 ;  /* 0x00007610ff007816 */ /* 0x000fe20000000000 */
[----:B------:R-:W-:Y:S02]  /*16160*/  IMAD.MOV.U32 R4, RZ, RZ, -0x1 ;  /* 0xffffffffff047424 */ /* 0x000fe400078e00ff */
[----:B------:R-:W-:Y:S02]  /*16170*/  IMAD.MOV.U32 R3, RZ, RZ, -0x1 ;  /* 0xffffffffff037424 */ /* 0x000fe400078e00ff */
[----:B------:R-:W-:Y:S01]  /*16180*/  IMAD.MOV.U32 R10, RZ, RZ, -0x1 ;  /* 0xffffffffff0a7424 */ /* 0x000fe200078e00ff */
[----:B--2---:R-:W-:-:S04]  /*16190*/  ISETP.GE.U32.AND P0, PT, R5, UR4, PT ;  /* 0x0000000405007c0c */ /* 0x004fc8000bf06070 */
[----:B---3--:R-:W-:-:S13]  /*161a0*/  ISETP.GE.U32.AND.EX P0, PT, R2, UR5, PT, P0 ;  /* 0x0000000502007c0c */ /* 0x008fda000bf06100 */
        /* <DEDUP_REMOVED lines=21> */
.L_x_548:
[----:B------:R-:W-:Y:S01]  /*16300*/  USHF.R.U64 UR4, UR14, UR19, UR15 ;  /* 0x000000130e047299 */ /* 0x000fe2000800120f */
[----:B------:R-:W-:Y:S01]  /*16310*/  R2UR UR7, R2 ;  /* 0x00000000020772ca */ /* 0x000fe200000e0000 */
[----:B------:R-:W-:Y:S02]  /*16320*/  USHF.R.U32.HI UR5, URZ, UR19, UR15 ;  /* 0x000000133f057299 */ /* 0x000fe4000801160f */
[----:B------:R-:W-:Y:S01]  /*16330*/  UIADD3 UR13, UP0, URZ, -UR4, URZ ;  /* 0x800000043f0d7290 */ /* 0x000fe2000ff1e03f */
[----:B------:R-:W-:Y:S01]  /*16340*/  ULDC.64 UR14, c[0x0][0x620] ;  /* 0x00018800000e7ab9 */ /* 0x000fe20000000a00 */
[----:B------:R-:W-:Y:S02]  /*16350*/  UMOV UR6, UR20 ;  /* 0x0000001400067c82 */ /* 0x000fe40008000000 */
[----:B------:R-:W-:Y:S02]  /*16360*/  UIADD3.X UR5, URZ, ~UR5, URZ, UP0, !UPT ;  /* 0x800000053f057290 */ /* 0x000fe400087fe43f */
[----:B------:R-:W-:-:S02]  /*16370*/  UISETP.NE.AND UP1, UPT, UR45, URZ, UPT ;  /* 0x0000003f2d00728c */ /* 0x000fc4000bf25270 */
[----:B------:R-:W-:Y:S02]  /*16380*/  UIMAD UR5, UR5, UR14, URZ ;  /* 0x0000000e050572a4 */ /* 0x000fe4000f8e023f */
[----:B------:R-:W-:Y:S02]  /*16390*/  UIMAD.WIDE.U32 UR6, UR13, UR14, UR6 ;  /* 0x0000000e0d0672a5 */ /* 0x000fe4000f8e0006 */
[----:B------:R-:W-:Y:S01]  /*163a0*/  UIMAD UR5, UR13, UR15, UR5 ;  /* 0x0000000f0d0572a4 */ /* 0x000fe2000f8e0205 */
[----:B------:R-:W-:Y:S02]  /*163b0*/  ULDC UR14, c[0x0][0x608] ;  /* 0x00018200000e7ab9 */ /* 0x000fe40000000800 */
[----:B------:R-:W-:Y:S01]  /*163c0*/  ULDC UR13, c[0x0][0x618] ;  /* 0x00018600000d7ab9 */ /* 0x000fe20000000800 */
[----:B------:R-:W-:Y:S01]  /*163d0*/  UIADD3 UR5, UR7, UR5, URZ ;  /* 0x0000000507057290 */ /* 0x000fe2000fffe03f */
[----:B------:R-:W-:Y:S01]  /*163e0*/  ULDC UR22, c[0x0][0x658] ;  /* 0x0001960000167ab9 */ /* 0x000fe20000000800 */
[----:B------:R-:W-:-:S02]  /*163f0*/  @UP1 UIMAD UR8, UR11, UR12, UR10 ;  /* 0x0000000c0b0812a4 */ /* 0x000fc4000f8e020a */
[----:B------:R-:W-:Y:S02]  /*16400*/  USHF.R.U64 UR17, UR6, UR13, UR5 ;  /* 0x0000000d06117299 */ /* 0x000fe40008001205 */
[----:B------:R-:W-:Y:S01]  /*16410*/  USHF.R.U32.HI UR5, URZ, UR13, UR5 ;  /* 0x0000000d3f057299 */ /* 0x000fe20008011605 */
[----:B------:R-:W-:Y:S01]  /*16420*/  ULDC.64 UR6, c[0x0][0x640] ;  /* 0x0001900000067ab9 */ /* 0x000fe20000000a00 */
[----:B------:R-:W-:Y:S01]  /*16430*/  UMOV UR10, 0xffffffff ;  /* 0xffffffff000a7882 */ /* 0x000fe20000000000 */
[----:B------:R-:W-:Y:S01]  /*16440*/  ISETP.NE.U32.AND P0, PT, RZ, UR6, PT ;  /* 0x00000006ff007c0c */ /* 0x000fe2000bf05070 */
[----:B------:R-:W-:Y:S02]  /*16450*/  USHF.R.U64 UR18, UR17, UR14, UR5 ;  /* 0x0000000e11127299 */ /* 0x000fe40008001205 */
[----:B------:R-:W-:Y:S01]  /*16460*/  USHF.R.U32.HI UR5, URZ, UR14, UR5 ;  /* 0x0000000e3f057299 */ /* 0x000fe20008011605 */
[----:B------:R-:W-:Y:S01]  /*16470*/  ISETP.NE.AND.EX P0, PT, RZ, UR7, PT, P0 ;  /* 0x00000007ff007c0c */ /* 0x000fe2000bf05300 */
[----:B------:R-:W-:-:S02]  /*16480*/  USHF.L.U32 UR11, UR10, UR22, URZ ;  /* 0x000000160a0b7299 */ /* 0x000fc4000800063f */
[----:B------:R-:W-:Y:S01]  /*16490*/  USHF.R.U64 UR19, UR18, UR22, UR5 ;  /* 0x0000001612137299 */ /* 0x000fe20008001205 */
[----:B------:R-:W-:Y:S01]  /*164a0*/  ULDC UR20, c[0x0][0x600] ;  /* 0x0001800000147ab9 */ /* 0x000fe20000000800 */
[----:B------:R-:W-:Y:S02]  /*164b0*/  USHF.R.U32.HI UR10, URZ, UR22, UR5 ;  /* 0x000000163f0a7299 */ /* 0x000fe40008011605 */
[----:B------:R-:W-:Y:S02]  /*164c0*/  UIADD3 UR21, UR20, -0x1, URZ ;  /* 0xffffffff14157890 */ /* 0x000fe4000fffe03f */
[----:B------:R-:W-:Y:S01]  /*164d0*/  ULOP3.LUT UR26, URZ, UR11, URZ, 0x33, !UPT ;  /* 0x0000000b3f1a7292 */ /* 0x000fe2000f8e333f */
        /* <DEDUP_REMOVED lines=17> */
.L_x_549:
[----:B------:R-:W-:Y:S01]  /*165f0*/  USHF.R.U64 UR6, UR5, UR23, UR10 ;  /* 0x0000001705067299 */ /* 0x000fe2000800120a */
[----:B------:R-:W-:Y:S01]  /*16600*/  MOV R0, 0x1 ;  /* 0x0000000100007802 */ /* 0x000fe20000000f00 */
[----:B------:R-:W-:Y:S01]  /*16610*/  USHF.L.U32 UR25, UR25, UR22, URZ ;  /* 0x0000001619197299 */ /* 0x000fe2000800063f */
[----:B------:R-:W-:Y:S01]  /*16620*/  IMAD.U32 R10, RZ, RZ, UR4 ;  /* 0x00000004ff0a7e24 */ /* 0x000fe2000f8e00ff */
[----:B------:R-:W-:Y:S02]  /*16630*/  ULOP3.LUT UR5, UR18, UR26, URZ, 0xc0, !UPT ;  /* 0x0000001a12057292 */ /* 0x000fe4000f8ec03f */
[----:B------:R-:W-:Y:S02]  /*16640*/  UIADD3 UR7, -UR6, URZ, URZ ;  /* 0x0000003f06077290 */ /* 0x000fe4000fffe13f */
[----:B------:R-:W-:Y:S02]  /*16650*/  UIMAD UR6, UR25, UR6, UR5 ;  /* 0x00000006190672a4 */ /* 0x000fe4000f8e0205 */
[----:B------:R-:W-:-:S02]  /*16660*/  ULOP3.LUT UR17, UR17, UR21, URZ, 0xc0, !UPT ;  /* 0x0000001511117292 */ /* 0x000fc4000f8ec03f */
[----:B------:R-:W-:Y:S02]  /*16670*/  UIMAD UR5, UR7, UR24, UR19 ;  /* 0x00000018070572a4 */ /* 0x000fe4000f8e0213 */
[----:B------:R-:W-:Y:S01]  /*16680*/  UISETP.NE.AND UP0, UPT, UR45, URZ, UPT ;  /* 0x0000003f2d00728c */ /* 0x000fe2000bf05270 */
[----:B------:R-:W-:Y:S01]  /*16690*/  ULDC UR7, c[0x0][0x610] ;  /* 0x0001840000077ab9 */ /* 0x000fe20000000800 */
[----:B------:R-:W-:Y:S02]  /*166a0*/  UIMAD UR5, UR5, UR20, UR17 ;  /* 0x00000014050572a4 */ /* 0x000fe4000f8e0211 */
[----:B------:R-:W-:-:S04]  /*166b0*/  UIMAD UR8, UR6, UR7, UR8 ;  /* 0x00000007060872a4 */ /* 0x000fc8000f8e0208 */
[----:B------:R-:W-:Y:S02]  /*166c0*/  USEL UR6, UR5, UR8, !UP0 ;  /* 0x0000000805067287 */ /* 0x000fe4000c000000 */
[----:B------:R-:W-:-:S04]  /*166d0*/  USEL UR8, UR8, UR5, !UP0 ;  /* 0x0000000508087287 */ /* 0x000fc8000c000000 */
[----:B------:R-:W-:Y:S02]  /*166e0*/  IMAD.U32 R3, RZ, RZ, UR6 ;  /* 0x00000006ff037e24 */ /* 0x000fe4000f8e00ff */
[----:B------:R-:W-:-:S07]  /*166f0*/  IMAD.U32 R4, RZ, RZ, UR8 ;  /* 0x00000008ff047e24 */ /* 0x000fce000f8e00ff */
.L_x_547:
[----:B------:R-:W-:-:S08]  /*16700*/  NOP ;  /* 0x0000000000007918 */ /* 0x000fd00000000000 */
[----:B0-----:R-:W0:-:S00]  /*16710*/  USETMAXREG.DEALLOC.CTAPOOL 0x18 ;  /* 0x00000018000079c8 */ /* 0x001e0000080e0500 */
[----:B------:R-:W-:-:S13]  /*16720*/  ISETP.NE.AND P0, PT, RZ, UR9, PT ;  /* 0x00000009ff007c0c */ /* 0x000fda000bf05270 */
[----:B------:R-:W-:Y:S05]  /*16730*/  @P0 EXIT ;  /* 0x000000000000094d */ /* 0x000fea0003800000 */
[----:B0-----:R-:W-:Y:S01]  /*16740*/  LOP3.LUT P0, RZ, R0, 0xff, RZ, 0xc0, !PT ;  /* 0x000000ff00ff7812 */ /* 0x001fe2000780c0ff */
[----:B------:R-:W-:Y:S02]  /*16750*/  IMAD.MOV.U32 R0, RZ, RZ, 0x1 ;  /* 0x00000001ff007424 */ /* 0x000fe400078e00ff */
[----:B------:R-:W-:-:S10]  /*16760*/  IMAD.MOV.U32 R6, RZ, RZ, RZ ;  /* 0x000000ffff067224 */ /* 0x000fd400078e00ff */
[----:B------:R-:W-:Y:S05]  /*16770*/  @!P0 BRA `(.L_x_550) ;  /* 0x0000000c00748947 */ /* 0x000fea0003800000 */
[----:B------:R-:W0:Y:S01]  /*16780*/  S2R R9, SR_CgaCtaId ;  /* 0x0000000000097919 */ /* 0x000e220000008800 */
[----:B------:R-:W-:Y:S01]  /*16790*/  ULDC UR4, c[0x0][0x28c] ;  /* 0x0000a30000047ab9 */ /* 0x000fe20000000800 */
[----:B------:R-:W-:Y:S01]  /*167a0*/  ULDC UR8, c[0x0][0x658] ;  /* 0x0001960000087ab9 */ /* 0x000fe20000000800 */
[----:B------:R-:W-:Y:S01]  /*167b0*/  UIADD3 UR9, UR4, 0x1f, URZ ;  /* 0x0000001f04097890 */ /* 0x000fe2000fffe03f */
[----:B------:R-:W-:Y:S01]  /*167c0*/  BSSY B0, `(.L_x_550) ;  /* 0x00000d8000007945 */ /* 0x000fe20003800000 */
[----:B------:R-:W-:Y:S01]  /*167d0*/  UMOV UR7, 0xffffffff ;  /* 0xffffffff00077882 */ /* 0x000fe20000000000 */
[----:B------:R-:W-:Y:S01]  /*167e0*/  ULDC UR6, c[0x0][0xc] ;  /* 0x0000030000067ab9 */ /* 0x000fe20000000800 */
[----:B------:R-:W-:Y:S01]  /*167f0*/  USHF.R.S32.HI UR10, URZ, 0x1f, UR9 ;  /* 0x0000001f3f0a7899 */ /* 0x000fe20008011409 */
[----:B------:R-:W-:Y:S01]  /*16800*/  IMAD.MOV.U32 R8, RZ, RZ, 0x1 ;  /* 0x00000001ff087424 */ /* 0x000fe200078e00ff */
[----:B------:R-:W-:Y:S01]  /*16810*/  USHF.L.U32 UR11, UR7, UR8, URZ ;  /* 0x00000008070b7299 */ /* 0x000fe2000800063f */
[----:B------:R-:W-:Y:S01]  /*16820*/  IMAD.MOV.U32 R0, RZ, RZ, 0x1 ;  /* 0x00000001ff007424 */ /* 0x000fe200078e00ff */
[----:B------:R-:W-:Y:S01]  /*16830*/  ULDC UR5, c[0x0][0x600] ;  /* 0x0001800000057ab9 */ /* 0x000fe20000000800 */
[----:B------:R-:W-:Y:S01]  /*16840*/  ULDC UR7, c[0x0][0x10] ;  /* 0x0000040000077ab9 */ /* 0x000fe20000000800 */
[----:B------:R-:W-:Y:S01]  /*16850*/  UMOV UR12, 0x1 ;  /* 0x00000001000c7882 */ /* 0x000fe20000000000 */
[----:B------:R-:W-:Y:S01]  /*16860*/  UIADD3 UR4, UR5, -0x1, URZ ;  /* 0xffffffff05047890 */ /* 0x000fe2000fffe03f */
[----:B------:R-:W-:Y:S01]  /*16870*/  IMAD.MOV.U32 R6, RZ, RZ, RZ ;  /* 0x000000ffff067224 */ /* 0x000fe200078e00ff */
[----:B------:R-:W-:-:S02]  /*16880*/  UIMAD.WIDE.U32 UR6, UR6, UR7, URZ ;  /* 0x00000007060672a5 */ /* 0x000fc4000f8e003f */
[----:B------:R-:W-:Y:S02]  /*16890*/  ULEA.HI UR10, UR10, UR9, URZ, 0x5 ;  /* 0x000000090a0a7291 */ /* 0x000fe4000f8f283f */
[----:B------:R-:W-:Y:S02]  /*168a0*/  USHF.L.U32 UR5, UR12, UR8, URZ ;  /* 0x000000080c057299 */ /* 0x000fe4000800063f */
[----:B------:R-:W-:Y:S01]  /*168b0*/  USHF.R.S32.HI UR18, URZ, 0x5, UR10 ;  /* 0x000000053f127899 */ /* 0x000fe2000801140a */
[----:B------:R-:W-:Y:S01]  /*168c0*/  ULDC UR8, c[0x0][0x14] ;  /* 0x0000050000087ab9 */ /* 0x000fe20000000800 */
[----:B------:R-:W-:Y:S02]  /*168d0*/  ULOP3.LUT UR21, UR40, 0x2, URZ, 0xfc, !UPT ;  /* 0x0000000228157892 */ /* 0x000fe4000f8efc3f */
[----:B------:R-:W-:Y:S02]  /*168e0*/  UIMAD.WIDE.U32 UR22, UR6, UR8, URZ ;  /* 0x00000008061672a5 */ /* 0x000fe4000f8e003f */
[----:B------:R-:W-:-:S02]  /*168f0*/  UIMAD UR13, UR7, UR8, URZ ;  /* 0x00000008070d72a4 */ /* 0x000fc4000f8e023f */
[----:B------:R-:W-:Y:S01]  /*16900*/  ULOP3.LUT UR19, URZ, UR11, URZ, 0x33, !UPT ;  /* 0x0000000b3f137292 */ /* 0x000fe2000f8e333f */
[C---:B0-----:R-:W-:Y:S01]  /*16910*/  IMAD.SHL.U32 R16, R9.reuse, 0x80, RZ ;  /* 0x0000008009107824 */ /* 0x041fe200078e00ff */
[----:B------:R-:W-:Y:S01]  /*16920*/  SHF.L.U32 R9, R9, 0xc, RZ ;  /* 0x0000000c09097819 */ /* 0x000fe200000006ff */
[----:B------:R-:W-:Y:S02]  /*16930*/  UIADD3 UR13, UR23, UR13, URZ ;  /* 0x0000000d170d7290 */ /* 0x000fe4000fffe03f */
[----:B------:R-:W-:Y:S01]  /*16940*/  UIADD3 UR26, UR18, 0x1, URZ ;  /* 0x00000001121a7890 */ /* 0x000fe2000fffe03f */
[----:B------:R-:W-:Y:S01]  /*16950*/  LOP3.LUT R16, R16, 0x80, RZ, 0xc0, !PT ;  /* 0x0000008010107812 */ /* 0x000fe200078ec0ff */
[----:B------:R-:W-:Y:S01]  /*16960*/  ULDC.64 UR24, c[0x0][0x198] ;  /* 0x0000660000187ab9 */ /* 0x000fe20000000a00 */
[----:B------:R-:W-:-:S09]  /*16970*/  LOP3.LUT R9, R9, 0x1000, RZ, 0xc0, !PT ;  /* 0x0000100009097812 */ /* 0x000fd200078ec0ff */
.L_x_561:
[----:B------:R-:W-:-:S03]  /*16980*/  UMOV UR6, 0xffffffff ;  /* 0xffffffff00067882 */ /* 0x000fc60000000000 */
[----:B------:R-:W-:Y:S05]  /*16990*/  BRA.DIV UR6, `(.L_x_551) ;  /* 0x0000000e06b47947 */ /* 0x000fea000b800000 */
[----:B------:R-:W-:-:S13]  /*169a0*/  ELECT P6, URZ, PT ;  /* 0x00000000003f782f */ /* 0x000fda00038c0000 */
.L_x_571:
[----:B------:R-:W0:Y:S01]  /*169b0*/  LDC R2, c[0x0][0x28c] ;  /* 0x0000a300ff027b82 */ /* 0x000e220000000800 */
[----:B------:R-:W-:Y:S01]  /*169c0*/  BSSY B1, `(.L_x_552) ;  /* 0x000003a000017945 */ /* 0x000fe20003800000 */
[----:B0-----:R-:W-:-:S13]  /*169d0*/  ISETP.LT.OR P6, PT, R2, 0x1, !P6 ;  /* 0x000000010200780c */ /* 0x001fda00077c1670 */
[----:B------:R-:W-:Y:S05]  /*169e0*/  @P6 BRA `(.L_x_553) ;  /* 0x0000000000dc6947 */ /* 0x000fea0003800000 */
[----:B------:R-:W-:Y:S01]  /*169f0*/  IMAD R2, R3, 0x100, R16 ;  /* 0x0000010003027824 */ /* 0x000fe200078e0210 */
[----:B------:R-:W-:Y:S01]  /*16a00*/  MOV R12, R6 ;  /* 0x00000006000c7202 */ /* 0x000fe20000000f00 */
[----:B------:R-:W-:Y:S02]  /*16a10*/  IMAD.SHL.U32 R3, R4, 0x100, RZ ;  /* 0x0000010004037824 */ /* 0x000fe400078e00ff */
[----:B------:R-:W-:Y:S02]  /*16a20*/  IMAD.MOV.U32 R11, RZ, RZ, RZ ;  /* 0x000000ffff0b7224 */ /* 0x000fe400078e00ff */
[----:B------:R-:W-:Y:S02]  /*16a30*/  IMAD.U32 R13, RZ, RZ, UR26 ;  /* 0x0000001aff0d7e24 */ /* 0x000fe4000f8e00ff */
[----:B------:R-:W-:-:S07]  /*16a40*/  IMAD.MOV.U32 R4, RZ, RZ, R0 ;  /* 0x000000ffff047224 */ /* 0x000fce00078e0000 */
.L_x_556:
[----:B------:R-:W0:Y:S01]  /*16a50*/  S2R R14, SR_CgaCtaId ;  /* 0x00000000000e7919 */ /* 0x000e220000008800 */
[----:B------:R-:W-:Y:S01]  /*16a60*/  MOV R5, 0x400 ;  /* 0x0000040000057802 */ /* 0x000fe20000000f00 */
[----:B------:R-:W1:Y:S03]  /*16a70*/  S2R R7, SR_TID.X ;  /* 0x0000000000077919 */ /* 0x000e660000002100 */
[----:B0-----:R-:W-:Y:S02]  /*16a80*/  LEA R15, R14, R5, 0x18 ;  /* 0x000000050e0f7211 */ /* 0x001fe400078ec0ff */
[----:B------:R-:W-:Y:S02]  /*16a90*/  SHF.L.U32 R14, R4, 0x1f, RZ ;  /* 0x0000001f040e7819 */ /* 0x000fe400000006ff */
[----:B-1----:R-:W-:Y:S01]  /*16aa0*/  LOP3.LUT P1, RZ, R7, 0x7f, RZ, 0xc0, !PT ;  /* 0x0000007f07ff7812 */ /* 0x002fe2000782c0ff */
[----:B------:R-:W-:-:S04]  /*16ab0*/  IMAD R5, R12, 0x8, R15 ;  /* 0x000000080c057824 */ /* 0x000fc800078e020f */
[----:B------:R-:W0:Y:S02]  /*16ac0*/  SYNCS.PHASECHK.TRANS64.TRYWAIT P0, [R5+URZ+0x18], R14 ;  /* 0x0000180e050075a7 */ /* 0x000e24000800017f */
[----:B0-----:R-:W-:Y:S06]  /*16ad0*/  @!P0 BRA `(.L_x_554) ;  /* 0x0000000c00848947 */ /* 0x001fec0003800000 */
.L_x_572:
[----:B0-----:R-:W0:Y:S01]  /*16ae0*/  @!P1 LDC R14, c[0x0][0x500] ;  /* 0x00014000ff0e9b82 */ /* 0x001e220000000800 */
[----:B------:R-:W-:-:S04]  /*16af0*/  UPRMT UR6, UR21, 0x9910, URZ ;  /* 0x0000991015067896 */ /* 0x000fc8000800003f */
[----:B------:R-:W-:-:S06]  /*16b00*/  UISETP.NE.AND UP0, UPT, UR6, 0x2, UPT ;  /* 0x000000020600788c */ /* 0x000fcc000bf05270 */
[----:B------:R-:W-:Y:S01]  /*16b10*/  PLOP3.LUT P0, PT, PT, PT, UP0, 0x80, 0x0 ;  /* 0x000000000000781c */ /* 0x000fe20003f0f008 */
[----:B0-----:R0:W-:-:S12]  /*16b20*/  @!P1 SYNCS.ARRIVE.TRANS64 RZ, [R5+URZ], R14 ;  /* 0x0000000e05ff99a7 */ /* 0x0011d8000800003f */
[----:B------:R-:W-:Y:S05]  /*16b30*/  @P0 BRA `(.L_x_555) ;  /* 0x0000000000040947 */ /* 0x000fea0003800000 */
[----:B------:R-:W-:Y:S01]  /*16b40*/  BPT.TRAP 0x1 ;  /* 0x000000040000795c */ /* 0x000fe20000300000 */
.L_x_555:
[C---:B------:R-:W-:Y:S01]  /*16b50*/  IMAD R7, R12.reuse, 0x4000, R15 ;  /* 0x000040000c077824 */ /* 0x040fe200078e020f */
[----:B------:R-:W-:Y:S01]  /*16b60*/  R2UR UR9, R5 ;  /* 0x00000000050972ca */ /* 0x000fe200000e0000 */
[----:B------:R-:W-:Y:S01]  /*16b70*/  VIADD R13, R13, 0xffffffff ;  /* 0xffffffff0d0d7836 */ /* 0x000fe20000000000 */
[----:B------:R-:W-:Y:S01]  /*16b80*/  UIADD3 UR6, UP0, UR24, 0xf0, URZ ;  /* 0x000000f018067890 */ /* 0x000fe2000ff1e03f */
[----:B------:R-:W-:Y:S01]  /*16b90*/  R2UR UR11, R3 ;  /* 0x00000000030b72ca */ /* 0x000fe200000e0000 */
[----:B------:R-:W-:Y:S01]  /*16ba0*/  UIADD3 UR28, UP1, UR24, 0x1f0, URZ ;  /* 0x000001f0181c7890 */ /* 0x000fe2000ff3e03f */
[----:B------:R-:W-:Y:S01]  /*16bb0*/  R2UR UR7, R7 ;  /* 0x00000000070772ca */ /* 0x000fe200000e0000 */
[C---:B------:R-:W-:Y:S01]  /*16bc0*/  IMAD R7, R12.reuse, 0x2000, R9 ;  /* 0x000020000c077824 */ /* 0x040fe200078e0209 */
[----:B------:R-:W-:Y:S01]  /*16bd0*/  R2UR UR10, R11 ;  /* 0x000000000b0a72ca */ /* 0x000fe200000e0000 */
[----:B------:R-:W-:Y:S01]  /*16be0*/  VIADD R12, R12, 0x1 ;  /* 0x000000010c0c7836 */ /* 0x000fe20000000000 */
[----:B------:R-:W-:Y:S01]  /*16bf0*/  R2UR UR12, R10 ;  /* 0x000000000a0c72ca */ /* 0x000fe200000e0000 */
[----:B------:R-:W-:Y:S01]  /*16c00*/  IMAD R7, R7, 0x2, R15 ;  /* 0x0000000207077824 */ /* 0x000fe200078e020f */
[----:B------:R-:W-:Y:S01]  /*16c10*/  R2UR UR20, R2 ;  /* 0x00000000021472ca */ /* 0x000fe200000e0000 */
[----:B------:R-:W-:Y:S01]  /*16c20*/  UIADD3.X UR29, URZ, UR25, URZ, UP1, !UPT ;  /* 0x000000193f1d7290 */ /* 0x000fe20008ffe43f */
[----:B------:R-:W-:Y:S01]  /*16c30*/  ISETP.GT.AND P1, PT, R13, 0x1, PT ;  /* 0x000000010d00780c */ /* 0x000fe20003f24270 */
[----:B------:R-:W-:Y:S01]  /*16c40*/  UMOV UR14, 0x0 ;  /* 0x00000000000e7882 */ /* 0x000fe20000000000 */
[----:B------:R-:W-:Y:S01]  /*16c50*/  R2UR UR8, R7 ;  /* 0x00000000070872ca */ /* 0x000fe200000e0000 */
[----:B------:R-:W-:Y:S01]  /*16c60*/  UMOV UR15, 0x10000000 ;  /* 0x10000000000f7882 */ /* 0x000fe20000000000 */
[C---:B------:R-:W-:Y:S01]  /*16c70*/  ISETP.NE.AND P0, PT, R12.reuse, 0x3, PT ;  /* 0x000000030c00780c */ /* 0x040fe20003f05270 */
[----:B------:R-:W-:Y:S01]  /*16c80*/  UIADD3 UR16, UR7, 0x100, URZ ;  /* 0x0000010007107890 */ /* 0x000fe2000fffe03f */
[----:B------:R-:W-:Y:S01]  /*16c90*/  VIADD R11, R11, 0x20 ;  /* 0x000000200b0b7836 */ /* 0x000fe20000000000 */
[----:B------:R-:W-:Y:S01]  /*16ca0*/  UIADD3.X UR7, URZ, UR25, URZ, UP0, !UPT ;  /* 0x000000193f077290 */ /* 0x000fe200087fe43f */
[----:B0-----:R-:W-:Y:S01]  /*16cb0*/  SEL R5, RZ, 0x1, P0 ;  /* 0x00000001ff057807 */ /* 0x001fe20000000000 */
[----:B------:R-:W-:Y:S01]  /*16cc0*/  UMOV UR27, 0x30000 ;  /* 0x00030000001b7882 */ /* 0x000fe20000000000 */
[----:B------:R-:W-:-:S02]  /*16cd0*/  SEL R12, R12, RZ, P0 ;  /* 0x000000ff0c0c7207 */ /* 0x000fc40000000000 */
[----:B------:R-:W-:-:S03]  /*16ce0*/  LOP3.LUT R4, R4, R5, RZ, 0x3c, !PT ;  /* 0x0000000504047212 */ /* 0x000fc600078e3cff */
[----:B------:R-:W-:-:S03]  /*16cf0*/  UIADD3 UR17, UR8, 0xc100, URZ ;  /* 0x0000c10008117890 */ /* 0x000fc6000fffe03f */
[----:B------:R-:W-:Y:S02]  /*16d00*/  UMOV UR8, UR16 ;  /* 0x0000001000087c82 */ /* 0x000fe40008000000 */
[----:B------:R0:W-:Y:S02]  /*16d10*/  UTMALDG.3D [UR8], [UR6], desc[UR14] ;  /* 0x00000e08060075b4 */ /* 0x0001e40008011000 */
[----:B0-----:R-:W-:Y:S01]  /*16d20*/  UMOV UR8, UR17 ;  /* 0x0000001100087c82 */ /* 0x001fe20008000000 */
[----:B------:R-:W-:Y:S02]  /*16d30*/  UMOV UR11, UR20 ;  /* 0x00000014000b7c82 */ /* 0x000fe40008000000 */
[----:B------:R0:W-:Y:S02]  /*16d40*/  UTMALDG.3D.MULTICAST [UR8], [UR28], UR27, desc[UR14] ;  /* 0x00000e081c0073b4 */ /* 0x0001e4000801181b */
[----:B0-----:R-:W-:Y:S05]  /*16d50*/  @P1 BRA `(.L_x_556) ;  /* 0xfffffffc003c1947 */ /* 0x001fea000383ffff */
.L_x_553:
[----:B------:R-:W-:Y:S05]  /*16d60*/  BSYNC B1 ;  /* 0x0000000000017941 */ /* 0x000fea0003800000 */
.L_x_552:
[----:B------:R-:W2:Y:S01]  /*16d70*/  LDL.LU R15, [R1+0x200] ;  /* 0x00020000010f7983 */ /* 0x000ea20000300800 */
[----:B------:R-:W-:Y:S01]  /*16d80*/  LOP3.LUT P0, RZ, R8, 0xff, RZ, 0xc0, !PT ;  /* 0x000000ff08ff7812 */ /* 0x000fe2000780c0ff */
[----:B------:R-:W-:Y:S02]  /*16d90*/  ULDC.64 UR6, c[0x0][0x650] ;  /* 0x0001940000067ab9 */ /* 0x000fe40000000a00 */
[----:B------:R-:W3:Y:S01]  /*16da0*/  LDL.LU R14, [R1+0x204] ;  /* 0x00020400010e7983 */ /* 0x000ee20000300800 */
[----:B------:R-:W-:Y:S01]  /*16db0*/  IADD3 R6, R6, UR18, RZ ;  /* 0x0000001206067c10 */ /* 0x000fe2000fffe0ff */
[----:B------:R-:W-:Y:S01]  /*16dc0*/  UISETP.GE.U32.AND UP0, UPT, UR18, 0x3, UPT ;  /* 0x000000031200788c */ /* 0x000fe2000bf06070 */
[----:B------:R-:W-:Y:S01]  /*16dd0*/  BSSY B1, `(.L_x_557) ;  /* 0x0000074000017945 */ /* 0x000fe20003800000 */
[----:B------:R-:W-:Y:S01]  /*16de0*/  IMAD.MOV.U32 R4, RZ, RZ, -0x1 ;  /* 0xffffffffff047424 */ /* 0x000fe200078e00ff */
[----:B------:R-:W-:Y:S01]  /*16df0*/  PRMT R8, RZ, 0x7610, R8 ;  /* 0x00007610ff087816 */ /* 0x000fe20000000008 */
[----:B------:R-:W-:-:S02]  /*16e00*/  IMAD.MOV.U32 R10, RZ, RZ, -0x1 ;  /* 0xffffffffff0a7424 */ /* 0x000fc400078e00ff */
[----:B------:R-:W-:Y:S02]  /*16e10*/  PLOP3.LUT P1, PT, PT, PT, UP0, 0x80, 0x0 ;  /* 0x000000000000781c */ /* 0x000fe40003f2f008 */
[----:B------:R-:W0:Y:S01]  /*16e20*/  @P0 S2R R3, SR_CgaCtaId ;  /* 0x0000000000030919 */ /* 0x000e220000008800 */
[----:B------:R-:W-:-:S04]  /*16e30*/  @P0 MOV R2, 0x400 ;  /* 0x0000040000020802 */ /* 0x000fc80000000f00 */
[----:B0-----:R-:W-:-:S04]  /*16e40*/  @P0 LEA R2, R3, R2, 0x18 ;  /* 0x0000000203020211 */ /* 0x001fc800078ec0ff */
[----:B------:R0:W-:Y:S01]  /*16e50*/  @P0 SYNCS.ARRIVE.TRANS64.A1T0 RZ, [R2+URZ+0x48], RZ ;  /* 0x000048ff02ff09a7 */ /* 0x0001e2000810003f */
[----:B------:R-:W-:Y:S01]  /*16e60*/  ISETP.GT.U32.AND P0, PT, R6, 0x2, PT ;  /* 0x000000020600780c */ /* 0x000fe20003f04070 */
[----:B0-----:R-:W-:-:S05]  /*16e70*/  IMAD.U32 R2, RZ, RZ, UR18 ;  /* 0x00000012ff027e24 */ /* 0x001fca000f8e00ff */
[----:B------:R-:W-:Y:S01]  /*16e80*/  ISETP.LT.U32.AND P0, PT, R2, 0x3, P0 ;  /* 0x000000030200780c */ /* 0x000fe20000701070 */
[----:B------:R-:W-:-:S05]  /*16e90*/  IMAD.WIDE.U32 R2, R6, -0x55555555, RZ ;  /* 0xaaaaaaab06027825 */ /* 0x000fca00078e00ff */
[----:B------:R-:W-:Y:S02]  /*16ea0*/  SHF.R.U32.HI R5, RZ, 0x1, R3 ;  /* 0x00000001ff057819 */ /* 0x000fe40000011603 */
[----:B------:R-:W-:Y:S02]  /*16eb0*/  SEL R3, RZ, 0x1, !P0 ;  /* 0x00000001ff037807 */ /* 0x000fe40004000000 */
[----:B------:R-:W-:Y:S01]  /*16ec0*/  PRMT R2, RZ, 0x7610, R2 ;  /* 0x00007610ff027816 */ /* 0x000fe20000000002 */
[----:B------:R-:W-:Y:S01]  /*16ed0*/  IMAD R6, R5, -0x3, R6 ;  /* 0xfffffffd05067824 */ /* 0x000fe200078e0206 */
[----:B------:R-:W-:Y:S01]  /*16ee0*/  LOP3.LUT R0, R0, R3, RZ, 0x3c, !PT ;  /* 0x0000000300007212 */ /* 0x000fe200078e3cff */
[----:B------:R-:W-:-:S03]  /*16ef0*/  IMAD.MOV.U32 R3, RZ, RZ, -0x1 ;  /* 0xffffffffff037424 */ /* 0x000fc600078e00ff */
[----:B------:R-:W-:Y:S02]  /*16f00*/  @P1 LOP3.LUT R0, R0, 0x1, R5, 0x78, !PT ;  /* 0x0000000100001812 */ /* 0x000fe400078e7805 */
[----:B---3--:R-:W-:-:S04]  /*16f10*/  IADD3 R14, P0, R14, UR22, RZ ;  /* 0x000000160e0e7c10 */ /* 0x008fc8000ff1e0ff */
[----:B--2---:R-:W-:Y:S01]  /*16f20*/  IADD3.X R15, R15, UR13, RZ, P0, !PT ;  /* 0x0000000d0f0f7c10 */ /* 0x004fe200087fe4ff */
[----:B------:R0:W-:Y:S01]  /*16f30*/  STL [R1+0x204], R14 ;  /* 0x0002040e01007387 */ /* 0x0001e20000100800 */
[----:B------:R-:W-:-:S03]  /*16f40*/  ISETP.GE.U32.AND P0, PT, R14, UR6, PT ;  /* 0x000000060e007c0c */ /* 0x000fc6000bf06070 */
[----:B------:R0:W-:Y:S01]  /*16f50*/  STL [R1+0x200], R15 ;  /* 0x0002000f01007387 */ /* 0x0001e20000100800 */
[----:B------:R-:W-:-:S13]  /*16f60*/  ISETP.GE.U32.AND.EX P0, PT, R15, UR7, PT, P0 ;  /* 0x000000070f007c0c */ /* 0x000fda000bf06100 */
[----:B0-----:R-:W-:Y:S05]  /*16f70*/  @P0 BRA `(.L_x_558) ;  /* 0x0000000400640947 */ /* 0x001fea0003800000 */
[----:B------:R-:W0:Y:S01]  /*16f80*/  S2R R7, SR_CTAID.X ;  /* 0x0000000000077919 */ /* 0x000e220000002500 */
[----:B------:R-:W-:Y:S01]  /*16f90*/  ULDC UR6, c[0x0][0x150] ;  /* 0x0000540000067ab9 */ /* 0x000fe20000000800 */
[----:B------:R-:W1:Y:S01]  /*16fa0*/  LDC R4, c[0x0][0x144] ;  /* 0x00005100ff047b82 */ /* 0x000e620000000800 */
[----:B------:R-:W-:Y:S01]  /*16fb0*/  UISETP.NE.AND UP0, UPT, UR45, URZ, UPT ;  /* 0x0000003f2d00728c */ /* 0x000fe2000bf05270 */
[----:B------:R-:W2:Y:S01]  /*16fc0*/  S2R R5, SR_CTAID.Y ;  /* 0x0000000000057919 */ /* 0x000ea20000002600 */
[----:B------:R-:W-:-:S04]  /*16fd0*/  ULDC UR9, c[0x0][0x630] ;  /* 0x00018c0000097ab9 */ /* 0x000fc80000000800 */
[----:B------:R-:W-:Y:S01]  /*16fe0*/  PLOP3.LUT P0, PT, PT, PT, UP0, 0x80, 0x0 ;  /* 0x000000000000781c */ /* 0x000fe20003f0f008 */
[----:B------:R-:W3:Y:S01]  /*16ff0*/  LDC R12, c[0x0][0x148] ;  /* 0x00005200ff0c7b82 */ /* 0x000ee20000000800 */
[----:B0-----:R-:W-:Y:S02]  /*17000*/  I2FP.F32.U32 R2, R7 ;  /* 0x0000000700027245 */ /* 0x001fe40000201000 */
[----:B--2---:R-:W-:-:S03]  /*17010*/  I2FP.F32.U32 R3, R5 ;  /* 0x0000000500037245 */ /* 0x004fc60000201000 */
[----:B------:R-:W-:Y:S01]  /*17020*/  FMUL R2, R2, UR6 ;  /* 0x0000000602027c20 */ /* 0x000fe20008400000 */
[----:B------:R-:W-:Y:S02]  /*17030*/  ULDC UR6, c[0x0][0x154] ;  /* 0x0000550000067ab9 */ /* 0x000fe40000000800 */
[----:B------:R-:W-:Y:S01]  /*17040*/  FMUL R10, R3, UR6 ;  /* 0x00000006030a7c20 */ /* 0x000fe20008400000 */
[----:B------:R-:W-:Y:S02]  /*17050*/  ULDC.64 UR6, c[0x0][0x628] ;  /* 0x00018a0000067ab9 */ /* 0x000fe40000000a00 */
[----:B------:R-:W0:Y:S08]  /*17060*/  F2I.U32.TRUNC.NTZ R2, R2 ;  /* 0x0000000200027305 */ /* 0x000e30000020f000 */
[----:B------:R-:W2:Y:S01]  /*17070*/  F2I.U32.TRUNC.NTZ R10, R10 ;  /* 0x0000000a000a7305 */ /* 0x000ea2000020f000 */
[----:B0-----:R-:W-:-:S02]  /*17080*/  IMAD.MOV R3, RZ, RZ, -R2 ;  /* 0x000000ffff037224 */ /* 0x001fc400078e0a02 */
[----:B------:R-:W-:Y:S02]  /*17090*/  IMAD.MOV.U32 R2, RZ, RZ, R14 ;  /* 0x000000ffff027224 */ /* 0x000fe400078e000e */
[----:B-1----:R-:W-:Y:S02]  /*170a0*/  IMAD R7, R4, R3, R7 ;  /* 0x0000000304077224 */ /* 0x002fe400078e0207 */
[----:B--2---:R-:W-:-:S04]  /*170b0*/  IMAD.MOV R3, RZ, RZ, -R10 ;  /* 0x000000ffff037224 */ /* 0x004fc800078e0a0a */
[----:B---3--:R-:W-:Y:S01]  /*170c0*/  @P0 IMAD R7, R12, R3, R5 ;  /* 0x000000030c070224 */ /* 0x008fe200078e0205 */
[----:B------:R-:W-:Y:S02]  /*170d0*/  ISETP.NE.U32.AND P0, PT, RZ, UR6, PT ;  /* 0x00000006ff007c0c */ /* 0x000fe4000bf05070 */
[----:B------:R-:W-:Y:S02]  /*170e0*/  MOV R3, R15 ;  /* 0x0000000f00037202 */ /* 0x000fe40000000f00 */
[----:B------:R-:W-:-:S13]  /*170f0*/  ISETP.NE.AND.EX P0, PT, RZ, UR7, PT, P0 ;  /* 0x00000007ff007c0c */ /* 0x000fda000bf05300 */
[----:B------:R-:W-:Y:S05]  /*17100*/  @!P0 BRA `(.L_x_559) ;  /* 0x0000000000288947 */ /* 0x000fea0003800000 */
[----:B------:R-:W-:Y:S02]  /*17110*/  ULDC UR8, c[0x0][0x634] ;  /* 0x00018d0000087ab9 */ /* 0x000fe40000000800 */
[----:B------:R-:W-:-:S05]  /*17120*/  IADD3 R3, P0, R14, UR8, RZ ;  /* 0x000000080e037c10 */ /* 0x000fca000ff1e0ff */
[----:B------:R-:W-:-:S04]  /*17130*/  IMAD.X R11, RZ, RZ, R15, P0 ;  /* 0x000000ffff0b7224 */ /* 0x000fc800000e060f */
[----:B------:R-:W-:-:S04]  /*17140*/  IMAD.WIDE.U32 R4, R11, UR6, RZ ;  /* 0x000000060b047c25 */ /* 0x000fc8000f8e00ff */
[----:B------:R-:W-:-:S04]  /*17150*/  IMAD.WIDE.U32 R4, P0, R3, UR7, R4 ;  /* 0x0000000703047c25 */ /* 0x000fc8000f800004 */
[----:B------:R-:W-:-:S04]  /*17160*/  IMAD.WIDE.U32 R2, R3, UR6, RZ ;  /* 0x0000000603027c25 */ /* 0x000fc8000f8e00ff */
[----:B------:R-:W-:Y:S01]  /*17170*/  IMAD.MOV.U32 R2, RZ, RZ, R5 ;  /* 0x000000ffff027224 */ /* 0x000fe200078e0005 */
[----:B------:R-:W-:Y:S01]  /*17180*/  IADD3 RZ, P1, R3, R4, RZ ;  /* 0x0000000403ff7210 */ /* 0x000fe20007f3e0ff */
[----:B------:R-:W-:-:S04]  /*17190*/  IMAD.X R3, RZ, RZ, RZ, P0 ;  /* 0x000000ffff037224 */ /* 0x000fc800000e06ff */
[----:B------:R-:W-:-:S08]  /*171a0*/  IMAD.WIDE.U32.X R2, R11, UR7, R2, P1 ;  /* 0x000000070b027c25 */ /* 0x000fd000088e0402 */
.L_x_559:
[--C-:B------:R-:W-:Y:S01]  /*171b0*/  SHF.R.U64 R10, R2, UR9, R3.reuse ;  /* 0x00000009020a7c19 */ /* 0x100fe20008001203 */
[----:B------:R-:W-:Y:S01]  /*171c0*/  ULDC.64 UR6, c[0x0][0x620] ;  /* 0x0001880000067ab9 */ /* 0x000fe20000000a00 */
[----:B------:R-:W-:Y:S01]  /*171d0*/  SHF.R.U32.HI R2, RZ, UR9, R3 ;  /* 0x00000009ff027c19 */ /* 0x000fe20008011603 */
[----:B------:R-:W-:Y:S01]  /*171e0*/  IMAD.MOV.U32 R3, RZ, RZ, R15 ;  /* 0x000000ffff037224 */ /* 0x000fe200078e000f */
[----:B------:R-:W-:Y:S01]  /*171f0*/  IADD3 R11, P0, RZ, -R10, RZ ;  /* 0x8000000aff0b7210 */ /* 0x000fe20007f1e0ff */
[----:B------:R-:W-:-:S04]  /*17200*/  ULDC.64 UR8, c[0x0][0x640] ;  /* 0x0001900000087ab9 */ /* 0x000fc80000000a00 */
[----:B------:R-:W-:Y:S01]  /*17210*/  IMAD.X R2, RZ, RZ, ~R2, P0 ;  /* 0x000000ffff027224 */ /* 0x000fe200000e0e02 */
[----:B------:R-:W-:-:S03]  /*17220*/  ISETP.NE.U32.AND P0, PT, RZ, UR8, PT ;  /* 0x00000008ff007c0c */ /* 0x000fc6000bf05070 */
[----:B------:R-:W-:Y:S01]  /*17230*/  IMAD R2, R2, UR6, RZ ;  /* 0x0000000602027c24 */ /* 0x000fe2000f8e02ff */
[----:B------:R-:W-:-:S03]  /*17240*/  ISETP.NE.AND.EX P0, PT, RZ, UR9, PT, P0 ;  /* 0x00000009ff007c0c */ /* 0x000fc6000bf05300 */
[----:B------:R-:W-:Y:S02]  /*17250*/  IMAD R5, R11, UR7, R2 ;  /* 0x000000070b057c24 */ /* 0x000fe4000f8e0202 */
[----:B------:R-:W-:-:S04]  /*17260*/  IMAD.MOV.U32 R2, RZ, RZ, R14 ;  /* 0x000000ffff027224 */ /* 0x000fc800078e000e */
[----:B------:R-:W-:Y:S01]  /*17270*/  IMAD.WIDE.U32 R2, R11, UR6, R2 ;  /* 0x000000060b027c25 */ /* 0x000fe2000f8e0002 */
[----:B------:R-:W-:-:S03]  /*17280*/  ULDC UR6, c[0x0][0x618] ;  /* 0x0001860000067ab9 */ /* 0x000fc60000000800 */
[----:B------:R-:W-:-:S05]  /*17290*/  IMAD.IADD R3, R3, 0x1, R5 ;  /* 0x0000000103037824 */ /* 0x000fca00078e0205 */
[--C-:B------:R-:W-:Y:S02]  /*172a0*/  SHF.R.U64 R11, R2, UR6, R3.reuse ;  /* 0x00000006020b7c19 */ /* 0x100fe40008001203 */
[----:B------:R-:W-:Y:S01]  /*172b0*/  SHF.R.U32.HI R2, RZ, UR6, R3 ;  /* 0x00000006ff027c19 */ /* 0x000fe20008011603 */
[----:B------:R-:W-:-:S03]  /*172c0*/  ULDC UR6, c[0x0][0x608] ;  /* 0x0001820000067ab9 */ /* 0x000fc60000000800 */
[--C-:B------:R-:W-:Y:S02]  /*172d0*/  SHF.R.U32.HI R3, RZ, UR6, R2.reuse ;  /* 0x00000006ff037c19 */ /* 0x100fe40008011602 */
[----:B------:R-:W-:Y:S01]  /*172e0*/  SHF.R.U64 R12, R11, UR6, R2 ;  /* 0x000000060b0c7c19 */ /* 0x000fe20008001202 */
[----:B------:R-:W-:Y:S02]  /*172f0*/  ULDC UR6, c[0x0][0x658] ;  /* 0x0001960000067ab9 */ /* 0x000fe40000000800 */
[--C-:B------:R-:W-:Y:S02]  /*17300*/  SHF.R.U32.HI R14, RZ, UR6, R3.reuse ;  /* 0x00000006ff0e7c19 */ /* 0x100fe40008011603 */
[----:B------:R-:W-:-:S03]  /*17310*/  SHF.R.U64 R13, R12, UR6, R3 ;  /* 0x000000060c0d7c19 */ /* 0x000fc60008001203 */
[----:B------:R-:W-:Y:S01]  /*17320*/  IMAD.MOV.U32 R3, RZ, RZ, R14 ;  /* 0x000000ffff037224 */ /* 0x000fe200078e000e */
[----:B------:R-:W-:Y:S01]  /*17330*/  MOV R2, R13 ;  /* 0x0000000d00027202 */ /* 0x000fe20000000f00 */
[----:B------:R-:W-:Y:S06]  /*17340*/  @!P0 BRA `(.L_x_560) ;  /* 0x0000000000288947 */ /* 0x000fec0003800000 */
        /* <DEDUP_REMOVED lines=10> */
.L_x_560:
[----:B------:R-:W-:Y:S01]  /*173f0*/  ULDC UR6, c[0x0][0x648] ;  /* 0x0001920000067ab9 */ /* 0x000fe20000000800 */
[----:B------:R-:W-:Y:S01]  /*17400*/  LOP3.LUT R12, R12, UR19, RZ, 0xc0, !PT ;  /* 0x000000130c0c7c12 */ /* 0x000fe2000f8ec0ff */
[----:B------:R-:W-:Y:S01]  /*17410*/  UISETP.NE.AND UP0, UPT, UR45, URZ, UPT ;  /* 0x0000003f2d00728c */ /* 0x000fe2000bf05270 */
[----:B------:R-:W-:Y:S01]  /*17420*/  SHF.R.U64 R3, R2, UR6, R3 ;  /* 0x0000000602037c19 */ /* 0x000fe20008001203 */
[----:B------:R-:W-:Y:S01]  /*17430*/  ULDC UR6, c[0x0][0x638] ;  /* 0x00018e0000067ab9 */ /* 0x000fe20000000800 */
[----:B------:R-:W-:-:S03]  /*17440*/  LOP3.LUT R4, R11, UR4, RZ, 0xc0, !PT ;  /* 0x000000040b047c12 */ /* 0x000fc6000f8ec0ff */
[----:B------:R-:W-:Y:S01]  /*17450*/  IMAD.MOV R2, RZ, RZ, -R3 ;  /* 0x000000ffff027224 */ /* 0x000fe200078e0a03 */
[----:B------:R-:W-:Y:S01]  /*17460*/  PLOP3.LUT P0, PT, PT, PT, UP0, 0x40, 0x0 ;  /* 0x000000000000781c */ /* 0x000fe20003f0e808 */
[----:B------:R-:W-:Y:S01]  /*17470*/  IMAD R12, R3, UR5, R12 ;  /* 0x00000005030c7c24 */ /* 0x000fe2000f8e020c */
[----:B------:R-:W-:Y:S01]  /*17480*/  PLOP3.LUT P1, PT, PT, PT, UP0, 0x40, 0x0 ;  /* 0x000000000000781c */ /* 0x000fe20003f2e808 */
[----:B------:R-:W-:Y:S01]  /*17490*/  IMAD R13, R2, UR6, R13 ;  /* 0x00000006020d7c24 */ /* 0x000fe2000f8e020d */
[----:B------:R-:W-:Y:S01]  /*174a0*/  ULDC UR6, c[0x0][0x610] ;  /* 0x0001840000067ab9 */ /* 0x000fe20000000800 */
[----:B------:R-:W-:Y:S02]  /*174b0*/  IMAD.MOV.U32 R2, RZ, RZ, 0x1 ;  /* 0x00000001ff027424 */ /* 0x000fe400078e00ff */
[----:B------:R-:W-:Y:S01]  /*174c0*/  IMAD R7, R12, UR6, R7 ;  /* 0x000000060c077c24 */ /* 0x000fe2000f8e0207 */
[----:B------:R-:W-:Y:S02]  /*174d0*/  ULDC UR6, c[0x0][0x600] ;  /* 0x0001800000067ab9 */ /* 0x000fe40000000800 */
[----:B------:R-:W-:-:S05]  /*174e0*/  IMAD R4, R13, UR6, R4 ;  /* 0x000000060d047c24 */ /* 0x000fca000f8e0204 */
[----:B------:R-:W-:Y:S02]  /*174f0*/  SEL R3, R4, R7, P0 ;  /* 0x0000000704037207 */ /* 0x000fe40000000000 */
[----:B------:R-:W-:-:S07]  /*17500*/  SEL R4, R7, R4, P1 ;  /* 0x0000000407047207 */ /* 0x000fce0000800000 */
.L_x_558:
[----:B------:R-:W-:Y:S05]  /*17510*/  BSYNC B1 ;  /* 0x0000000000017941 */ /* 0x000fea0003800000 */
.L_x_557:
[----:B------:R-:W-:-:S13]  /*17520*/  LOP3.LUT P0, RZ, R2, 0xff, RZ, 0xc0, !PT ;  /* 0x000000ff02ff7812 */ /* 0x000fda000780c0ff */
[----:B------:R-:W-:Y:S05]  /*17530*/  @P0 BRA `(.L_x_561) ;  /* 0xfffffff400100947 */ /* 0x000fea000383ffff */
[----:B------:R-:W-:Y:S05]  /*17540*/  BSYNC B0 ;  /* 0x0000000000007941 */ /* 0x000fea0003800000 */
.L_x_550:
[----:B------:R-:W-:-:S03]  /*17550*/  UMOV UR6, 0xffffffff ;  /* 0xffffffff00067882 */ /* 0x000fc60000000000 */
[----:B------:R-:W-:Y:S05]  /*17560*/  BRA.DIV UR6, `(.L_x_562) ;  /* 0x0000000206f47947 */ /* 0x000fea000b800000 */
[----:B------:R-:W-:-:S13]  /*17570*/  ELECT P6, URZ, PT ;  /* 0x00000000003f782f */ /* 0x000fda00038c0000 */
.L_x_575:
[----:B------:R-:W-:Y:S04]  /*17580*/  BSSY B0, `(.L_x_563) ;  /* 0x0000023000007945 */ /* 0x000fe80003800000 */
[----:B------:R-:W-:Y:S05]  /*17590*/  @!P6 BRA `(.L_x_564) ;  /* 0x000000000084e947 */ /* 0x000fea0003800000 */
[----:B------:R-:W-:-:S04]  /*175a0*/  ULOP3.LUT UR6, UR40, 0x2, URZ, 0xfc, !UPT ;  /* 0x0000000228067892 */ /* 0x000fc8000f8efc3f */
[----:B------:R-:W-:-:S06]  /*175b0*/  UISETP.NE.AND UP0, UPT, UR6, 0x3, UPT ;  /* 0x000000030600788c */ /* 0x000fcc000bf05270 */
[----:B------:R-:W-:-:S13]  /*175c0*/  PLOP3.LUT P0, PT, PT, PT, UP0, 0x80, 0x0 ;  /* 0x000000000000781c */ /* 0x000fda0003f0f008 */
[----:B------:R-:W-:Y:S05]  /*175d0*/  @!P0 BRA `(.L_x_565) ;  /* 0x0000000000048947 */ /* 0x000fea0003800000 */
[----:B------:R-:W-:Y:S01]  /*175e0*/  BPT.TRAP 0x1 ;  /* 0x000000040000795c */ /* 0x000fe20000300000 */
.L_x_565:
[----:B------:R-:W0:Y:S01]  /*175f0*/  S2R R3, SR_CgaCtaId ;  /* 0x0000000000037919 */ /* 0x000e220000008800 */
[----:B------:R-:W-:-:S04]  /*17600*/  MOV R2, 0x400 ;  /* 0x0000040000027802 */ /* 0x000fc80000000f00 */
[----:B0-----:R-:W-:Y:S02]  /*17610*/  LEA R3, R3, R2, 0x18 ;  /* 0x0000000203037211 */ /* 0x001fe400078ec0ff */
[----:B------:R-:W-:-:S03]  /*17620*/  SHF.L.U32 R2, R0, 0x1f, RZ ;  /* 0x0000001f00027819 */ /* 0x000fc600000006ff */
[----:B------:R-:W-:-:S05]  /*17630*/  VIADD R3, R3, 0x18 ;  /* 0x0000001803037836 */ /* 0x000fca0000000000 */
[----:B------:R-:W-:-:S04]  /*17640*/  LEA R5, R6, R3, 0x3 ;  /* 0x0000000306057211 */ /* 0x000fc800078e18ff */
[----:B------:R-:W0:Y:S02]  /*17650*/  SYNCS.PHASECHK.TRANS64.TRYWAIT P0, [R5+URZ], R2 ;  /* 0x00000002050075a7 */ /* 0x000e24000800017f */
[----:B0-----:R-:W-:Y:S05]  /*17660*/  @!P0 BRA `(.L_x_566) ;  /* 0x0000000000d48947 */ /* 0x001fea0003800000 */
.L_x_576:
[----:B------:R-:W-:-:S05]  /*17670*/  VIADD R6, R6, 0x1 ;  /* 0x0000000106067836 */ /* 0x000fca0000000000 */
[----:B------:R-:W-:-:S04]  /*17680*/  ISETP.NE.AND P0, PT, R6, 0x3, PT ;  /* 0x000000030600780c */ /* 0x000fc80003f05270 */
[----:B0-----:R-:W-:Y:S02]  /*17690*/  SEL R5, RZ, 0x1, P0 ;  /* 0x00000001ff057807 */ /* 0x001fe40000000000 */
[----:B------:R-:W-:Y:S02]  /*176a0*/  SEL R6, R6, RZ, P0 ;  /* 0x000000ff06067207 */ /* 0x000fe40000000000 */
[----:B------:R-:W-:-:S03]  /*176b0*/  LOP3.LUT R5, R0, R5, RZ, 0x3c, !PT ;  /* 0x0000000500057212 */ /* 0x000fc600078e3cff */
[----:B------:R-:W-:Y:S01]  /*176c0*/  IMAD R7, R6, 0x8, R3 ;  /* 0x0000000806077824 */ /* 0x000fe200078e0203 */
[----:B------:R-:W-:-:S04]  /*176d0*/  SHF.L.U32 R0, R5, 0x1f, RZ ;  /* 0x0000001f05007819 */ /* 0x000fc800000006ff */
[----:B------:R-:W0:Y:S02]  /*176e0*/  SYNCS.PHASECHK.TRANS64.TRYWAIT P0, [R7+URZ], R0 ;  /* 0x00000000070075a7 */ /* 0x000e24000800017f */
[----:B0-----:R-:W-:Y:S05]  /*176f0*/  @!P0 BRA `(.L_x_567) ;  /* 0x0000000000c48947 */ /* 0x001fea0003800000 */
.L_x_577:
[----:B0-----:R-:W-:-:S05]  /*17700*/  VIADD R0, R6, 0x1 ;  /* 0x0000000106007836 */ /* 0x001fca0000000000 */
[----:B------:R-:W-:-:S04]  /*17710*/  ISETP.NE.AND P0, PT, R0, 0x3, PT ;  /* 0x000000030000780c */ /* 0x000fc80003f05270 */
[----:B------:R-:W-:Y:S02]  /*17720*/  SEL R2, RZ, 0x1, P0 ;  /* 0x00000001ff027807 */ /* 0x000fe40000000000 */
[----:B------:R-:W-:Y:S02]  /*17730*/  SEL R0, R0, RZ, P0 ;  /* 0x000000ff00007207 */ /* 0x000fe40000000000 */
[----:B------:R-:W-:-:S03]  /*17740*/  LOP3.LUT R2, R5, R2, RZ, 0x3c, !PT ;  /* 0x0000000205027212 */ /* 0x000fc600078e3cff */
[----:B------:R-:W-:Y:S01]  /*17750*/  IMAD R3, R0, 0x8, R3 ;  /* 0x0000000800037824 */ /* 0x000fe200078e0203 */
[----:B------:R-:W-:-:S07]  /*17760*/  SHF.L.U32 R0, R2, 0x1f, RZ ;  /* 0x0000001f02007819 */ /* 0x000fce00000006ff */
.L_x_568:
[----:B0-----:R0:W1:Y:S02]  /*17770*/  SYNCS.PHASECHK.TRANS64.TRYWAIT P0, [R3+URZ], R0 ;  /* 0x00000000030075a7 */ /* 0x001064000800017f */
[----:B-1----:R-:W-:Y:S05]  /*17780*/  @!P0 NANOSLEEP.SYNCS 0x989680 ;  /* 0x009896800000895d */ /* 0x002fea0003900000 */
[----:B------:R-:W1:Y:S02]  /*17790*/  @!P0 SYNCS.PHASECHK.TRANS64 P0, [R3+URZ], R0 ;  /* 0x00000000030085a7 */ /* 0x000e64000800007f */
[----:B-1----:R-:W-:Y:S05]  /*177a0*/  @!P0 BRA `(.L_x_568) ;  /* 0xfffffffc00f08947 */ /* 0x002fea000383ffff */
.L_x_564:
[----:B------:R-:W-:Y:S05]  /*177b0*/  BSYNC B0 ;  /* 0x0000000000007941 */ /* 0x000fea0003800000 */
.L_x_563:
[----:B------:R-:W-:Y:S05]  /*177c0*/  EXIT ;  /* 0x000000000000794d */ /* 0x000fea0003800000 */
.L_x_21:
[----:B-1----:R1:W2:Y:S02]  /*177d0*/  SYNCS.PHASECHK.TRANS64.TRYWAIT P1, [R4+URZ], R3 ;  /* 0x00000003040075a7 */ /* 0x0022a4000802017f */
[----:B--2---:R-:W-:Y:S05]  /*177e0*/  @!P1 NANOSLEEP.SYNCS 0x989680 ;  /* 0x009896800000995d */ /* 0x004fea0003900000 */
[----:B------:R-:W2:Y:S02]  /*177f0*/  @!P1 SYNCS.PHASECHK.TRANS64 P1, [R4+URZ], R3 ;  /* 0x00000003040095a7 */ /* 0x000ea4000802007f */
[----:B--2---:R-:W-:Y:S05]  /*17800*/  @!P1 BRA `(.L_x_21) ;  /* 0xfffffffc00f09947 */ /* 0x004fea000383ffff */
[----:B------:R-:W-:Y:S05]  /*17810*/  BRA `(.L_x_20) ;  /* 0xfffffe9c00b07947 */ /* 0x000fea000383ffff */
.L_x_26:
[----:B-1----:R1:W2:Y:S02]  /*17820*/  SYNCS.PHASECHK.TRANS64.TRYWAIT P1, [R5+URZ], R6 ;  /* 0x00000006050075a7 */ /* 0x0022a4000802017f */
[----:B--2---:R-:W-:Y:S05]  /*17830*/  @!P1 NANOSLEEP.SYNCS 0x989680 ;  /* 0x009896800000995d */ /* 0x004fea0003900000 */
[----:B------:R-:W2:Y:S02]  /*17840*/  @!P1 SYNCS.PHASECHK.TRANS64 P1, [R5+URZ], R6 ;  /* 0x00000006050095a7 */ /* 0x000ea4000802007f */
[----:B--2---:R-:W-:Y:S05]  /*17850*/  @!P1 BRA `(.L_x_26) ;  /* 0xfffffffc00f09947 */ /* 0x004fea000383ffff */
[----:B------:R-:W-:Y:S05]  /*17860*/  BRA `(.L_x_25) ;  /* 0xfffffeb400107947 */ /* 0x000fea000383ffff */
.L_x_551:
[----:B------:R-:W-:Y:S01]  /*17870*/  BSSY B1, `(.L_x_569) ;  /* 0x0000006000017945 */ /* 0x000fe20003800000 */
[----:B------:R-:W-:-:S07]  /*17880*/  IMAD.MOV.U32 R15, RZ, RZ, -0x1 ;  /* 0xffffffffff0f7424 */ /* 0x000fce00078e00ff */
[----:B------:R-:W-:Y:S05]  /*17890*/  WARPSYNC.COLLECTIVE R15, `(.L_x_570) ;  /* 0x000000000f0c7348 */ /* 0x000fea0003c00000 */
[----:B------:R-:W-:Y:S02]  /*178a0*/  ELECT P6, UR62, PT ;  /* 0x00000000003e782f */ /* 0x000fe400038c0000 */
[----:B------:R-:W-:Y:S01]  /*178b0*/  MOV R14, UR62 ;  /* 0x0000003e000e7c02 */ /* 0x000fe20008000f00 */
[----:B------:R-:W-:Y:S10]  /*178c0*/  ENDCOLLECTIVE ;  /* 0x000000000000791b */ /* 0x000ff40003800000 */
.L_x_570:
[----:B------:R-:W-:Y:S05]  /*178d0*/  BSYNC B1 ;  /* 0x0000000000017941 */ /* 0x000fea0003800000 */
.L_x_569:
[----:B------:R-:W-:Y:S05]  /*178e0*/  BRA `(.L_x_571) ;  /* 0xfffffff000307947 */ /* 0x000fea000383ffff */
.L_x_554:
[----:B0-----:R0:W1:Y:S02]  /*178f0*/  SYNCS.PHASECHK.TRANS64.TRYWAIT P0, [R5+URZ+0x18], R14 ;  /* 0x0000180e050075a7 */ /* 0x001064000800017f */
[----:B-1----:R-:W-:Y:S05]  /*17900*/  @!P0 NANOSLEEP.SYNCS 0x989680 ;  /* 0x009896800000895d */ /* 0x002fea0003900000 */
[----:B------:R-:W1:Y:S02]  /*17910*/  @!P0 SYNCS.PHASECHK.TRANS64 P0, [R5+URZ+0x18], R14 ;  /* 0x0000180e050085a7 */ /* 0x000e64000800007f */
[----:B-1----:R-:W-:Y:S05]  /*17920*/  @!P0 BRA `(.L_x_554) ;  /* 0xfffffffc00f08947 */ /* 0x002fea000383ffff */
[----:B------:R-:W-:Y:S05]  /*17930*/  BRA `(.L_x_572) ;  /* 0xfffffff000687947 */ /* 0x000fea000383ffff */
.L_x_562:
[----:B------:R-:W-:Y:S01]  /*17940*/  BSSY B0, `(.L_x_573) ;  /* 0x0000006000007945 */ /* 0x000fe20003800000 */
[----:B------:R-:W-:-:S07]  /*17950*/  IMAD.MOV.U32 R15, RZ, RZ, -0x1 ;  /* 0xffffffffff0f7424 */ /* 0x000fce00078e00ff */
[----:B------:R-:W-:Y:S05]  /*17960*/  WARPSYNC.COLLECTIVE R15, `(.L_x_574) ;  /* 0x000000000f0c7348 */ /* 0x000fea0003c00000 */
[----:B------:R-:W-:Y:S02]  /*17970*/  ELECT P6, UR62, PT ;  /* 0x00000000003e782f */ /* 0x000fe400038c0000 */
[----:B------:R-:W-:Y:S01]  /*17980*/  MOV R14, UR62 ;  /* 0x0000003e000e7c02 */ /* 0x000fe20008000f00 */
[----:B------:R-:W-:Y:S10]  /*17990*/  ENDCOLLECTIVE ;  /* 0x000000000000791b */ /* 0x000ff40003800000 */
.L_x_574:
[----:B------:R-:W-:Y:S05]  /*179a0*/  BSYNC B0 ;  /* 0x0000000000007941 */ /* 0x000fea0003800000 */
.L_x_573:
[----:B------:R-:W-:Y:S05]  /*179b0*/  BRA `(.L_x_575) ;  /* 0xfffffff800f07947 */ /* 0x000fea000383ffff */
.L_x_566:
[----:B0-----:R0:W1:Y:S02]  /*179c0*/  SYNCS.PHASECHK.TRANS64.TRYWAIT P0, [R5+URZ], R2 ;  /* 0x00000002050075a7 */ /* 0x001064000800017f */
[----:B-1----:R-:W-:Y:S05]  /*179d0*/  @!P0 NANOSLEEP.SYNCS 0x989680 ;  /* 0x009896800000895d */ /* 0x002fea0003900000 */
[----:B------:R-:W1:Y:S02]  /*179e0*/  @!P0 SYNCS.PHASECHK.TRANS64 P0, [R5+URZ], R2 ;  /* 0x00000002050085a7 */ /* 0x000e64000800007f */
[----:B-1----:R-:W-:Y:S05]  /*179f0*/  @!P0 BRA `(.L_x_566) ;  /* 0xfffffffc00f08947 */ /* 0x002fea000383ffff */
[----:B------:R-:W-:Y:S05]  /*17a00*/  BRA `(.L_x_576) ;  /* 0xfffffffc00187947 */ /* 0x000fea000383ffff */
.L_x_567:
[----:B0-----:R0:W1:Y:S02]  /*17a10*/  SYNCS.PHASECHK.TRANS64.TRYWAIT P0, [R7+URZ], R0 ;  /* 0x00000000070075a7 */ /* 0x001064000800017f */
[----:B-1----:R-:W-:Y:S05]  /*17a20*/  @!P0 NANOSLEEP.SYNCS 0x989680 ;  /* 0x009896800000895d */ /* 0x002fea0003900000 */
[----:B------:R-:W1:Y:S02]  /*17a30*/  @!P0 SYNCS.PHASECHK.TRANS64 P0, [R7+URZ], R0 ;  /* 0x00000000070085a7 */ /* 0x000e64000800007f */
[----:B-1----:R-:W-:Y:S05]  /*17a40*/  @!P0 BRA `(.L_x_567) ;  /* 0xfffffffc00f08947 */ /* 0x002fea000383ffff */
[----:B------:R-:W-:Y:S05]  /*17a50*/  BRA `(.L_x_577) ;  /* 0xfffffffc00287947 */ /* 0x000fea000383ffff */
.L_x_578:
[----:B------:R-:W-:-:S00]  /*17a60*/  BRA `(.L_x_578) ;  /* 0xfffffffc00fc7947 */ /* 0x000fc0000383ffff */
[----:B------:R-:W-:-:S00]  /*17a70*/  NOP ;  /* 0x0000000000007918 */ /* 0x000fc00000000000 */
        /* <DEDUP_REMOVED lines=8> */
.L_x_579:


//--------------------- .nv.global.init           --------------------------
	.section	.nv.global.init,"aw",@progbits
.nv.global.init:
	.type		$str$22,@object
	.size		$str$22,($str$23 - $str$22)
$str$22:
        /*0000*/ 	.byte	0x6b, 0x5f, 0x74, 0x69, 0x6c, 0x65, 0x5f, 0x63, 0x6f, 0x75, 0x6e, 0x74, 0x20, 0x3e, 0x3d, 0x20
        /*0010*/ 	.byte	0x31, 0x00
	.type		$str$23,@object
	.size		$str$23,(__unnamed_1 - $str$23)
$str$23:
        /*0012*/ 	.byte	0x2f, 0x74, 0x6d, 0x70, 0x2f, 0x63, 0x75, 0x74, 0x6c, 0x61, 0x73, 0x73, 0x5f, 0x73, 0x77, 0x65
        /*0022*/ 	.byte	0x65, 0x70, 0x5f, 0x73, 0x72, 0x63, 0x2f, 0x69, 0x6e, 0x63, 0x6c, 0x75, 0x64, 0x65, 0x2f, 0x63
        /*0032*/ 	.byte	0x75, 0x74, 0x6c, 0x61, 0x73, 0x73, 0x2f, 0x67, 0x65, 0x6d, 0x6d, 0x2f, 0x63, 0x6f, 0x6c, 0x6c
        /*0042*/ 	.byte	0x65, 0x63, 0x74, 0x69, 0x76, 0x65, 0x2f, 0x73, 0x6d, 0x39, 0x30, 0x5f, 0x6d, 0x6d, 0x61, 0x5f
        /*0052*/ 	.byte	0x74, 0x6d, 0x61, 0x5f, 0x67, 0x6d, 0x6d, 0x61, 0x5f, 0x73, 0x73, 0x5f, 0x77, 0x61, 0x72, 0x70
        /*0062*/ 	.byte	0x73, 0x70, 0x65, 0x63, 0x69, 0x61, 0x6c, 0x69, 0x7a, 0x65, 0x64, 0x2e, 0x68, 0x70, 0x70, 0x00
	.type		__unnamed_1,@object
	.size		__unnamed_1,(.L_0 - __unnamed_1)
__unnamed_1:
        /* <DEDUP_REMOVED lines=182> */
        /*0bd2*/ 	.byte	0x5d, 0x00
.L_0:


//--------------------- .nv.shared._ZN7cutlass13device_kernelINS_4gemm6kernel13GemmUniversalIN4cute5tupleIJiiiiEEENS1_10collective13CollectiveMmaINS1_34MainloopSm90TmaGmmaWarpSpecializedILi3ENS5_IJNS4_1CILi2EEENSA_ILi1EEESC_EEENS1_35KernelTmaWarpSpecializedCooperativeEEENS5_IJNSA_ILi256EEESG_NSA_ILi32EEEEEENS_10bfloat16_tENS5_IJlSC_lEEESJ_SK_NS4_8TiledMMAINS4_8MMA_AtomIJNS4_4SM904GMMA28MMA_64x256x16_F32BF16BF16_SSILNSO_5MajorE0ELSQ_0ELNSO_7ScaleInE1ELSR_1EEEEEENS4_6LayoutISD_NS5_IJSC_NSA_ILi0EEESV_EEEEENS5_IJNS4_10UnderscoreESY_SY_EEEEENS4_13SM90_TMA_LOADENS4_14ComposedLayoutINS4_7SwizzleILi2ELi4ELi3EEENS4_18smem_ptr_flag_bitsILi16EEENSU_INS5_IJNSA_ILi8EEESH_EEENS5_IJSH_SC_EEEEEEEvNS4_8identityENS4_23SM90_TMA_LOAD_MULTICASTES1B_vS1C_EENS_8epilogue10collective6detail29Sm90TmaWarpSpecializedAdapterINS1G_15DefaultEpilogueISJ_SK_SK_NS1F_6thread17LinearCombinationISJ_Li1EffLNS1K_9ScaleType4KindE0ELNS_15FloatRoundStyleE2ESJ_EENS1_15EpilogueDefaultEEEEEvvEEEEvNT_6ParamsE --------------------------
	.section	.nv.shared._ZN7cutlass13device_kernelINS_4gemm6kernel13GemmUniversalIN4cute5tupleIJiiiiEEENS1_10collective13CollectiveMmaINS1_34MainloopSm90TmaGmmaWarpSpecializedILi3ENS5_IJNS4_1CILi2EEENSA_ILi1EEESC_EEENS1_35KernelTmaWarpSpecializedCooperativeEEENS5_IJNSA_ILi256EEESG_NSA_ILi32EEEEEENS_10bfloat16_tENS5_IJlSC_lEEESJ_SK_NS4_8TiledMMAINS4_8MMA_AtomIJNS4_4SM904GMMA28MMA_64x256x16_F32BF16BF16_SSILNSO_5MajorE0ELSQ_0ELNSO_7ScaleInE1ELSR_1EEEEEENS4_6LayoutISD_NS5_IJSC_NSA_ILi0EEESV_EEEEENS5_IJNS4_10UnderscoreESY_SY_EEEEENS4_13SM90_TMA_LOADENS4_14ComposedLayoutINS4_7SwizzleILi2ELi4ELi3EEENS4_18smem_ptr_flag_bitsILi16EEENSU_INS5_IJNSA_ILi8EEESH_EEENS5_IJSH_SC_EEEEEEEvNS4_8identityENS4_23SM90_TMA_LOAD_MULTICASTES1B_vS1C_EENS_8epilogue10collective6detail29Sm90TmaWarpSpecializedAdapterINS1G_15DefaultEpilogueISJ_SK_SK_NS1F_6thread17LinearCombinationISJ_Li1EffLNS1K_9ScaleType4KindE0ELNS_15FloatRoundStyleE2ESJ_EENS1_15EpilogueDefaultEEEEEvvEEEEvNT_6ParamsE,"aw",@nobits
	.sectionflags	@""
	.align	16
	.zero		1024


//--------------------- .nv.shared.reserved.0     --------------------------
	.section	.nv.shared.reserved.0,"aw",@nobits
	.weak		__nv_reservedSMEM_offset_0_alias
	.size		__nv_reservedSMEM_offset_0_alias, 0, 0
	.other		__nv_reservedSMEM_offset_0_alias,@"STO_CUDA_RESERVED_SHARED STV_DEFAULT"
__nv_reservedSMEM_offset_0_alias:
	.zero		0


//--------------------- .nv.global                --------------------------
	.section	.nv.global,"aw",@nobits
.nv.global:
	.type		_ZN39_INTERNAL_c1f8e993_4_k_cu_fb80b3e7_36084cute1_E,@object
	.size		_ZN39_INTERNAL_c1f8e993_4_k_cu_fb80b3e7_36084cute1_E,(_ZN39_INTERNAL_c1f8e993_4_k_cu_fb80b3e7_36084cuda3std3__45__cpo6cbeginE - _ZN39_INTERNAL_c1f8e993_4_k_cu_fb80b3e7_36084cute1_E)
_ZN39_INTERNAL_c1f8e993_4_k_cu_fb80b3e7_36084cute1_E:
	.zero		1
	.type		_ZN39_INTERNAL_c1f8e993_4_k_cu_fb80b3e7_36084cuda3std3__45__cpo6cbeginE,@object
	.size		_ZN39_INTERNAL_c1f8e993_4_k_cu_fb80b3e7_36084cuda3std3__45__cpo6cbeginE,(_ZN39_INTERNAL_c1f8e993_4_k_cu_fb80b3e7_36084cuda3std3__48in_placeE - _ZN39_INTERNAL_c1f8e993_4_k_cu_fb80b3e7_36084cuda3std3__45__cpo6cbeginE)
_ZN39_INTERNAL_c1f8e993_4_k_cu_fb80b3e7_36084cuda3std3__45__cpo6cbeginE:
	.zero		1
	.type		_ZN39_INTERNAL_c1f8e993_4_k_cu_fb80b3e7_36084cuda3std3__48in_placeE,@object
	.size		_ZN39_INTERNAL_c1f8e993_4_k_cu_fb80b3e7_36084cuda3std3__48in_placeE,(_ZN39_INTERNAL_c1f8e993_4_k_cu_fb80b3e7_36084cuda3std6ranges3__45__cpo9iter_moveE - _ZN39_INTERNAL_c1f8e993_4_k_cu_fb80b3e7_36084cuda3std3__48in_placeE)
_ZN39_INTERNAL_c1f8e993_4_k_cu_fb80b3e7_36084cuda3std3__48in_placeE:
	.zero		1
	.type		_ZN39_INTERNAL_c1f8e993_4_k_cu_fb80b3e7_36084cuda3std6ranges3__45__cpo9iter_moveE,@object
	.size		_ZN39_INTERNAL_c1f8e993_4_k_cu_fb80b3e7_36084cuda3std6ranges3__45__cpo9iter_moveE,(_ZN39_INTERNAL_c1f8e993_4_k_cu_fb80b3e7_36084cuda3std3__45__cpo5beginE - _ZN39_INTERNAL_c1f8e993_4_k_cu_fb80b3e7_36084cuda3std6ranges3__45__cpo9iter_moveE)
_ZN39_INTERNAL_c1f8e993_4_k_cu_fb80b3e7_36084cuda3std6ranges3__45__cpo9iter_moveE:
	.zero		1
	.type		_ZN39_INTERNAL_c1f8e993_4_k_cu_fb80b3e7_36084cuda3std3__45__cpo5beginE,@object
	.size		_ZN39_INTERNAL_c1f8e993_4_k_cu_fb80b3e7_36084cuda3std3__45__cpo5beginE,(_ZN39_INTERNAL_c1f8e993_4_k_cu_fb80b3e7_36084cuda3std3__441_GLOBAL__N__c1f8e993_4_k_cu_fb80b3e7_36086ignoreE - _ZN39_INTERNAL_c1f8e993_4_k_cu_fb80b3e7_36084cuda3std3__45__cpo5beginE)
_ZN39_INTERNAL_c1f8e993_4_k_cu_fb80b3e7_36084cuda3std3__45__cpo5beginE:
	.zero		1
	.type		_ZN39_INTERNAL_c1f8e993_4_k_cu_fb80b3e7_36084cuda3std3__441_GLOBAL__N__c1f8e993_4_k_cu_fb80b3e7_36086ignoreE,@object
	.size		_ZN39_INTERNAL_c1f8e993_4_k_cu_fb80b3e7_36084cuda3std3__441_GLOBAL__N__c1f8e993_4_k_cu_fb80b3e7_36086ignoreE,(_ZN39_INTERNAL_c1f8e993_4_k_cu_fb80b3e7_36084cute7productE - _ZN39_INTERNAL_c1f8e993_4_k_cu_fb80b3e7_36084cuda3std3__441_GLOBAL__N__c1f8e993_4_k_cu_fb80b3e7_36086ignoreE)
_ZN39_INTERNAL_c1f8e993_4_k_cu_fb80b3e7_36084cuda3std3__441_GLOBAL__N__c1f8e993_4_k_cu_fb80b3e7_36086ignoreE:
	.zero		1
	.type		_ZN39_INTERNAL_c1f8e993_4_k_cu_fb80b3e7_36084cute7productE,@object
	.size		_ZN39_INTERNAL_c1f8e993_4_k_cu_fb80b3e7_36084cute7productE,(_ZN39_INTERNAL_c1f8e993_4_k_cu_fb80b3e7_36084cuda3std3__45__cpo3endE - _ZN39_INTERNAL_c1f8e993_4_k_cu_fb80b3e7_36084cute7productE)
_ZN39_INTERNAL_c1f8e993_4_k_cu_fb80b3e7_36084cute7productE:
	.zero		1
	.type		_ZN39_INTERNAL_c1f8e993_4_k_cu_fb80b3e7_36084cuda3std3__45__cpo3endE,@object
	.size		_ZN39_INTERNAL_c1f8e993_4_k_cu_fb80b3e7_36084cuda3std3__45__cpo3endE,(_ZN39_INTERNAL_c1f8e993_4_k_cu_fb80b3e7_36084cuda3std3__419piecewise_constructE - _ZN39_INTERNAL_c1f8e993_4_k_cu_fb80b3e7_36084cuda3std3__45__cpo3endE)
_ZN39_INTERNAL_c1f8e993_4_k_cu_fb80b3e7_36084cuda3std3__45__cpo3endE:
	.zero		1
	.type		_ZN39_INTERNAL_c1f8e993_4_k_cu_fb80b3e7_36084cuda3std3__419piecewise_constructE,@object
	.size		_ZN39_INTERNAL_c1f8e993_4_k_cu_fb80b3e7_36084cuda3std3__419piecewise_constructE,(_ZN39_INTERNAL_c1f8e993_4_k_cu_fb80b3e7_36084cuda3std3__45__cpo4cendE - _ZN39_INTERNAL_c1f8e993_4_k_cu_fb80b3e7_36084cuda3std3__419piecewise_constructE)
_ZN39_INTERNAL_c1f8e993_4_k_cu_fb80b3e7_36084cuda3std3__419piecewise_constructE:
	.zero		1
	.type		_ZN39_INTERNAL_c1f8e993_4_k_cu_fb80b3e7_36084cuda3std3__45__cpo4cendE,@object
	.size		_ZN39_INTERNAL_c1f8e993_4_k_cu_fb80b3e7_36084cuda3std3__45__cpo4cendE,(_ZN39_INTERNAL_c1f8e993_4_k_cu_fb80b3e7_36084cuda3std6ranges3__45__cpo4swapE - _ZN39_INTERNAL_c1f8e993_4_k_cu_fb80b3e7_36084cuda3std3__45__cpo4cendE)
_ZN39_INTERNAL_c1f8e993_4_k_cu_fb80b3e7_36084cuda3std3__45__cpo4cendE:
	.zero		1
	.type		_ZN39_INTERNAL_c1f8e993_4_k_cu_fb80b3e7_36084cuda3std6ranges3__45__cpo4swapE,@object
	.size		_ZN39_INTERNAL_c1f8e993_4_k_cu_fb80b3e7_36084cuda3std6ranges3__45__cpo4swapE,(.L_8 - _ZN39_INTERNAL_c1f8e993_4_k_cu_fb80b3e7_36084cuda3std6ranges3__45__cpo4swapE)
_ZN39_INTERNAL_c1f8e993_4_k_cu_fb80b3e7_36084cuda3std6ranges3__45__cpo4swapE:
	.zero		1
.L_8:


//--------------------- .nv.constant0._ZN7cutlass13device_kernelINS_4gemm6kernel13GemmUniversalIN4cute5tupleIJiiiiEEENS1_10collective13CollectiveMmaINS1_34MainloopSm90TmaGmmaWarpSpecializedILi3ENS5_IJNS4_1CILi2EEENSA_ILi1EEESC_EEENS1_35KernelTmaWarpSpecializedCooperativeEEENS5_IJNSA_ILi256EEESG_NSA_ILi32EEEEEENS_10bfloat16_tENS5_IJlSC_lEEESJ_SK_NS4_8TiledMMAINS4_8MMA_AtomIJNS4_4SM904GMMA28MMA_64x256x16_F32BF16BF16_SSILNSO_5MajorE0ELSQ_0ELNSO_7ScaleInE1ELSR_1EEEEEENS4_6LayoutISD_NS5_IJSC_NSA_ILi0EEESV_EEEEENS5_IJNS4_10UnderscoreESY_SY_EEEEENS4_13SM90_TMA_LOADENS4_14ComposedLayoutINS4_7SwizzleILi2ELi4ELi3EEENS4_18smem_ptr_flag_bitsILi16EEENSU_INS5_IJNSA_ILi8EEESH_EEENS5_IJSH_SC_EEEEEEEvNS4_8identityENS4_23SM90_TMA_LOAD_MULTICASTES1B_vS1C_EENS_8epilogue10collective6detail29Sm90TmaWarpSpecializedAdapterINS1G_15DefaultEpilogueISJ_SK_SK_NS1F_6thread17LinearCombinationISJ_Li1EffLNS1K_9ScaleType4KindE0ELNS_15FloatRoundStyleE2ESJ_EENS1_15EpilogueDefaultEEEEEvvEEEEvNT_6ParamsE --------------------------
	.section	.nv.constant0._ZN7cutlass13device_kernelINS_4gemm6kernel13GemmUniversalIN4cute5tupleIJiiiiEEENS1_10collective13CollectiveMmaINS1_34MainloopSm90TmaGmmaWarpSpecializedILi3ENS5_IJNS4_1CILi2EEENSA_ILi1EEESC_EEENS1_35KernelTmaWarpSpecializedCooperativeEEENS5_IJNSA_ILi256EEESG_NSA_ILi32EEEEEENS_10bfloat16_tENS5_IJlSC_lEEESJ_SK_NS4_8TiledMMAINS4_8MMA_AtomIJNS4_4SM904GMMA28MMA_64x256x16_F32BF16BF16_SSILNSO_5MajorE0ELSQ_0ELNSO_7ScaleInE1ELSR_1EEEEEENS4_6LayoutISD_NS5_IJSC_NSA_ILi0EEESV_EEEEENS5_IJNS4_10UnderscoreESY_SY_EEEEENS4_13SM90_TMA_LOADENS4_14ComposedLayoutINS4_7SwizzleILi2ELi4ELi3EEENS4_18smem_ptr_flag_bitsILi16EEENSU_INS5_IJNSA_ILi8EEESH_EEENS5_IJSH_SC_EEEEEEEvNS4_8identityENS4_23SM90_TMA_LOAD_MULTICASTES1B_vS1C_EENS_8epilogue10collective6detail29Sm90TmaWarpSpecializedAdapterINS1G_15DefaultEpilogueISJ_SK_SK_NS1F_6thread17LinearCombinationISJ_Li1EffLNS1K_9ScaleType4KindE0ELNS_15FloatRoundStyleE2ESJ_EENS1_15EpilogueDefaultEEEEEvvEEEEvNT_6ParamsE,"a",@progbits
	.sectionflags	@""
	.align	4
.nv.constant0._ZN7cutlass13device_kernelINS_4gemm6kernel13GemmUniversalIN4cute5tupleIJiiiiEEENS1_10collective13CollectiveMmaINS1_34MainloopSm90TmaGmmaWarpSpecializedILi3ENS5_IJNS4_1CILi2EEENSA_ILi1EEESC_EEENS1_35KernelTmaWarpSpecializedCooperativeEEENS5_IJNSA_ILi256EEESG_NSA_ILi32EEEEEENS_10bfloat16_tENS5_IJlSC_lEEESJ_SK_NS4_8TiledMMAINS4_8MMA_AtomIJNS4_4SM904GMMA28MMA_64x256x16_F32BF16BF16_SSILNSO_5MajorE0ELSQ_0ELNSO_7ScaleInE1ELSR_1EEEEEENS4_6LayoutISD_NS5_IJSC_NSA_ILi0EEESV_EEEEENS5_IJNS4_10UnderscoreESY_SY_EEEEENS4_13SM90_TMA_LOADENS4_14ComposedLayoutINS4_7SwizzleILi2ELi4ELi3EEENS4_18smem_ptr_flag_bitsILi16EEENSU_INS5_IJNSA_ILi8EEESH_EEENS5_IJSH_SC_EEEEEEEvNS4_8identityENS4_23SM90_TMA_LOAD_MULTICASTES1B_vS1C_EENS_8epilogue10collective6detail29Sm90TmaWarpSpecializedAdapterINS1G_15DefaultEpilogueISJ_SK_SK_NS1F_6thread17LinearCombinationISJ_Li1EffLNS1K_9ScaleType4KindE0ELNS_15FloatRoundStyleE2ESJ_EENS1_15EpilogueDefaultEEEEEvvEEEEvNT_6ParamsE:
	.zero		1664


//--------------------- SYMBOLS --------------------------

	.type		.nv.reservedSmem.offset0,@object
	.size		.nv.reservedSmem.offset0,0x4
	.type		__assertfail,@function
